// auto-generated by cutlass_sweep.gemm — config: {"arch": "sm_90", "cluster_m": 4, "cluster_n": 1, "dtype": "fp16", "dtype_b": "fp16", "layout": "nn", "stages": 3, "tile_k": 64, "tile_m": 128, "tile_n": 128}
#include "cutlass/cutlass.h"
#include "cutlass/gemm/collective/collective_builder.hpp"
#include "cutlass/gemm/device/gemm_universal_adapter.h"
#include "cutlass/gemm/kernel/gemm_universal.hpp"
#include "cutlass/epilogue/collective/collective_builder.hpp"

using ElemA = cutlass::half_t;
using ElemB = cutlass::half_t;
using ElemCD = cutlass::half_t;
using Acc  = float;
using TileShape    = cute::Shape<cute::_128, cute::_128, cute::_64>;
using ClusterShape = cute::Shape<cute::_4, cute::_1, cute::_1>;

using CollectiveEpilogue = typename cutlass::epilogue::collective::CollectiveBuilder<
    cutlass::arch::Sm90, cutlass::arch::OpClassTensorOp,
    TileShape, ClusterShape,
    cutlass::epilogue::collective::EpilogueTileAuto,
    Acc, Acc,
    ElemCD, cutlass::layout::RowMajor, 128 / cutlass::sizeof_bits<ElemCD>::value,
    ElemCD, cutlass::layout::RowMajor, 128 / cutlass::sizeof_bits<ElemCD>::value,
    cutlass::epilogue::collective::EpilogueScheduleAuto
  >::CollectiveOp;

using CollectiveMainloop = typename cutlass::gemm::collective::CollectiveBuilder<
    cutlass::arch::Sm90, cutlass::arch::OpClassTensorOp,
    ElemA, cutlass::layout::RowMajor, 128 / cutlass::sizeof_bits<ElemA>::value,
    ElemB, cutlass::layout::RowMajor, 128 / cutlass::sizeof_bits<ElemB>::value,
    Acc,
    TileShape, ClusterShape,
    cutlass::gemm::collective::StageCount<3>,
    cutlass::gemm::collective::KernelScheduleAuto
  >::CollectiveOp;

using GemmKernel = cutlass::gemm::kernel::GemmUniversal<
    cute::Shape<int,int,int,int>,
    CollectiveMainloop,
    CollectiveEpilogue
>;
using Gemm = cutlass::gemm::device::GemmUniversalAdapter<GemmKernel>;

// Force the device kernel symbol into the cubin without needing a host main.
auto* _anchor = &cutlass::device_kernel<GemmKernel>;


// ===== COMPILED SASS (sm_90a) =====

	.target	sm_90a

	.elftype	@"ET_EXEC"


//--------------------- .note.nv.tkinfo           --------------------------
	.section	.note.nv.tkinfo,"",@"SHT_NOTE"
	.sectionflags	@"SHF_NOTE_NV_TKINFO"
	.tkinfo
        /*0018*/ 	.word	0x00000002
        /*0030*/ 	.string	""
        /*0030*/ 	.string	"ptxas"
        /*0030*/ 	.string	"Cuda compilation tools, release 13.0, V13.0.88"
        /*0030*/ 	.string	"Build cuda_13.0.r13.0/compiler.36424714_0"
        /*0030*/ 	.string	"-arch sm_90a -m 64 "



//--------------------- .note.nv.cuinfo           --------------------------
	.section	.note.nv.cuinfo,"",@"SHT_NOTE"
	.sectionflags	@"SHF_NOTE_NV_CUINFO"
        /*0018*/ 	.short	0x0002
        /*001a*/ 	.short	0x005a
        /*001c*/ 	.short	0x0082
	.zero		2


//--------------------- .nv.info                  --------------------------
	.section	.nv.info,"",@"SHT_CUDA_INFO"
	.align	4


	//----- nvinfo : EIATTR_REGCOUNT
	.align		4
        /*0000*/ 	.byte	0x04, 0x2f
        /*0002*/ 	.short	(.L_15 - .L_14)
	.align		4
.L_14:
        /*0004*/ 	.word	index@(_ZN7cutlass13device_kernelINS_4gemm6kernel13GemmUniversalIN4cute5tupleIJiiiiEEENS1_10collective13CollectiveMmaINS1_34MainloopSm90TmaGmmaWarpSpecializedILi3ENS5_IJNS4_1CILi4EEENSA_ILi1EEESC_EEENS1_35KernelTmaWarpSpecializedCooperativeEEENS5_IJNSA_ILi128EEESG_NSA_ILi64EEEEEENS_6half_tENS5_IJlSC_lEEESJ_NS5_IJSC_llEEENS4_8TiledMMAINS4_8MMA_AtomIJNS4_4SM904GMMA26MMA_64x128x16_F32F16F16_SSILNSP_5MajorE0ELSR_1ELNSP_7ScaleInE1ELSS_1EEEEEENS4_6LayoutINS5_IJNSA_ILi2EEESC_SC_EEENS5_IJSC_NSA_ILi0EEESY_EEEEENS5_IJNS4_10UnderscoreES11_S11_EEEEENS4_13SM90_TMA_LOADENS4_14ComposedLayoutINS4_7SwizzleILi3ELi4ELi3EEENS4_18smem_ptr_flag_bitsILi16EEENSV_INS5_IJNSA_ILi8EEESH_EEENS5_IJSH_SC_EEEEEEEvNS4_8identityENS4_23SM90_TMA_LOAD_MULTICASTENS15_IS17_S19_NSV_INS5_IJSH_S1A_EEENS5_IJSC_SH_EEEEEEEvS1F_EENS_8epilogue10collective6detail29Sm90TmaWarpSpecializedAdapterINS1N_15DefaultEpilogueISJ_SK_SK_NS1M_6thread17LinearCombinationISJ_Li1EffLNS1R_9ScaleType4KindE0ELNS_15FloatRoundStyleE2ESJ_EENS1_15EpilogueDefaultEEEEEvvEEEEvNT_6ParamsE)
        /*0008*/ 	.word	0x000000a8


	//----- nvinfo : EIATTR_FRAME_SIZE
	.align		4
.L_15:
        /*000c*/ 	.byte	0x04, 0x11
        /*000e*/ 	.short	(.L_17 - .L_16)
	.align		4
.L_16:
        /*0010*/ 	.word	index@(_ZN7cutlass13device_kernelINS_4gemm6kernel13GemmUniversalIN4cute5tupleIJiiiiEEENS1_10collective13CollectiveMmaINS1_34MainloopSm90TmaGmmaWarpSpecializedILi3ENS5_IJNS4_1CILi4EEENSA_ILi1EEESC_EEENS1_35KernelTmaWarpSpecializedCooperativeEEENS5_IJNSA_ILi128EEESG_NSA_ILi64EEEEEENS_6half_tENS5_IJlSC_lEEESJ_NS5_IJSC_llEEENS4_8TiledMMAINS4_8MMA_AtomIJNS4_4SM904GMMA26MMA_64x128x16_F32F16F16_SSILNSP_5MajorE0ELSR_1ELNSP_7ScaleInE1ELSS_1EEEEEENS4_6LayoutINS5_IJNSA_ILi2EEESC_SC_EEENS5_IJSC_NSA_ILi0EEESY_EEEEENS5_IJNS4_10UnderscoreES11_S11_EEEEENS4_13SM90_TMA_LOADENS4_14ComposedLayoutINS4_7SwizzleILi3ELi4ELi3EEENS4_18smem_ptr_flag_bitsILi16EEENSV_INS5_IJNSA_ILi8EEESH_EEENS5_IJSH_SC_EEEEEEEvNS4_8identityENS4_23SM90_TMA_LOAD_MULTICASTENS15_IS17_S19_NSV_INS5_IJSH_S1A_EEENS5_IJSC_SH_EEEEEEEvS1F_EENS_8epilogue10collective6detail29Sm90TmaWarpSpecializedAdapterINS1N_15DefaultEpilogueISJ_SK_SK_NS1M_6thread17LinearCombinationISJ_Li1EffLNS1R_9ScaleType4KindE0ELNS_15FloatRoundStyleE2ESJ_EENS1_15EpilogueDefaultEEEEEvvEEEEvNT_6ParamsE)
        /*0014*/ 	.word	0x00000000


	//----- nvinfo : EIATTR_MIN_STACK_SIZE
	.align		4
.L_17:
        /*0018*/ 	.byte	0x04, 0x12
        /*001a*/ 	.short	(.L_19 - .L_18)
	.align		4
.L_18:
        /*001c*/ 	.word	index@(_ZN7cutlass13device_kernelINS_4gemm6kernel13GemmUniversalIN4cute5tupleIJiiiiEEENS1_10collective13CollectiveMmaINS1_34MainloopSm90TmaGmmaWarpSpecializedILi3ENS5_IJNS4_1CILi4EEENSA_ILi1EEESC_EEENS1_35KernelTmaWarpSpecializedCooperativeEEENS5_IJNSA_ILi128EEESG_NSA_ILi64EEEEEENS_6half_tENS5_IJlSC_lEEESJ_NS5_IJSC_llEEENS4_8TiledMMAINS4_8MMA_AtomIJNS4_4SM904GMMA26MMA_64x128x16_F32F16F16_SSILNSP_5MajorE0ELSR_1ELNSP_7ScaleInE1ELSS_1EEEEEENS4_6LayoutINS5_IJNSA_ILi2EEESC_SC_EEENS5_IJSC_NSA_ILi0EEESY_EEEEENS5_IJNS4_10UnderscoreES11_S11_EEEEENS4_13SM90_TMA_LOADENS4_14ComposedLayoutINS4_7SwizzleILi3ELi4ELi3EEENS4_18smem_ptr_flag_bitsILi16EEENSV_INS5_IJNSA_ILi8EEESH_EEENS5_IJSH_SC_EEEEEEEvNS4_8identityENS4_23SM90_TMA_LOAD_MULTICASTENS15_IS17_S19_NSV_INS5_IJSH_S1A_EEENS5_IJSC_SH_EEEEEEEvS1F_EENS_8epilogue10collective6detail29Sm90TmaWarpSpecializedAdapterINS1N_15DefaultEpilogueISJ_SK_SK_NS1M_6thread17LinearCombinationISJ_Li1EffLNS1R_9ScaleType4KindE0ELNS_15FloatRoundStyleE2ESJ_EENS1_15EpilogueDefaultEEEEEvvEEEEvNT_6ParamsE)
        /*0020*/ 	.word	0x00000000
.L_19:


//--------------------- .nv.compat                --------------------------
	.section	.nv.compat,"",@"SHT_CUDA_COMPAT_INFO"
	.align	4
        /*0000*/ 	.byte	0x02, 0x09, 0x01, 0x00, 0x02, 0x02, 0x04, 0x00, 0x02, 0x05, 0x05, 0x00, 0x03, 0x07, 0x01, 0x01
        /*0010*/ 	.byte	0x02, 0x03, 0x01, 0x00, 0x02, 0x06, 0x01, 0x00, 0x04, 0x0b, 0x08, 0x00, 0x00, 0x00, 0x00, 0x00
        /*0020*/ 	.byte	0x00, 0x00, 0x00, 0x00


//--------------------- .nv.info._ZN7cutlass13device_kernelINS_4gemm6kernel13GemmUniversalIN4cute5tupleIJiiiiEEENS1_10collective13CollectiveMmaINS1_34MainloopSm90TmaGmmaWarpSpecializedILi3ENS5_IJNS4_1CILi4EEENSA_ILi1EEESC_EEENS1_35KernelTmaWarpSpecializedCooperativeEEENS5_IJNSA_ILi128EEESG_NSA_ILi64EEEEEENS_6half_tENS5_IJlSC_lEEESJ_NS5_IJSC_llEEENS4_8TiledMMAINS4_8MMA_AtomIJNS4_4SM904GMMA26MMA_64x128x16_F32F16F16_SSILNSP_5MajorE0ELSR_1ELNSP_7ScaleInE1ELSS_1EEEEEENS4_6LayoutINS5_IJNSA_ILi2EEESC_SC_EEENS5_IJSC_NSA_ILi0EEESY_EEEEENS5_IJNS4_10UnderscoreES11_S11_EEEEENS4_13SM90_TMA_LOADENS4_14ComposedLayoutINS4_7SwizzleILi3ELi4ELi3EEENS4_18smem_ptr_flag_bitsILi16EEENSV_INS5_IJNSA_ILi8EEESH_EEENS5_IJSH_SC_EEEEEEEvNS4_8identityENS4_23SM90_TMA_LOAD_MULTICASTENS15_IS17_S19_NSV_INS5_IJSH_S1A_EEENS5_IJSC_SH_EEEEEEEvS1F_EENS_8epilogue10collective6detail29Sm90TmaWarpSpecializedAdapterINS1N_15DefaultEpilogueISJ_SK_SK_NS1M_6thread17LinearCombinationISJ_Li1EffLNS1R_9ScaleType4KindE0ELNS_15FloatRoundStyleE2ESJ_EENS1_15EpilogueDefaultEEEEEvvEEEEvNT_6ParamsE --------------------------
	.section	.nv.info._ZN7cutlass13device_kernelINS_4gemm6kernel13GemmUniversalIN4cute5tupleIJiiiiEEENS1_10collective13CollectiveMmaINS1_34MainloopSm90TmaGmmaWarpSpecializedILi3ENS5_IJNS4_1CILi4EEENSA_ILi1EEESC_EEENS1_35KernelTmaWarpSpecializedCooperativeEEENS5_IJNSA_ILi128EEESG_NSA_ILi64EEEEEENS_6half_tENS5_IJlSC_lEEESJ_NS5_IJSC_llEEENS4_8TiledMMAINS4_8MMA_AtomIJNS4_4SM904GMMA26MMA_64x128x16_F32F16F16_SSILNSP_5MajorE0ELSR_1ELNSP_7ScaleInE1ELSS_1EEEEEENS4_6LayoutINS5_IJNSA_ILi2EEESC_SC_EEENS5_IJSC_NSA_ILi0EEESY_EEEEENS5_IJNS4_10UnderscoreES11_S11_EEEEENS4_13SM90_TMA_LOADENS4_14ComposedLayoutINS4_7SwizzleILi3ELi4ELi3EEENS4_18smem_ptr_flag_bitsILi16EEENSV_INS5_IJNSA_ILi8EEESH_EEENS5_IJSH_SC_EEEEEEEvNS4_8identityENS4_23SM90_TMA_LOAD_MULTICASTENS15_IS17_S19_NSV_INS5_IJSH_S1A_EEENS5_IJSC_SH_EEEEEEEvS1F_EENS_8epilogue10collective6detail29Sm90TmaWarpSpecializedAdapterINS1N_15DefaultEpilogueISJ_SK_SK_NS1M_6thread17LinearCombinationISJ_Li1EffLNS1R_9ScaleType4KindE0ELNS_15FloatRoundStyleE2ESJ_EENS1_15EpilogueDefaultEEEEEvvEEEEvNT_6ParamsE,"",@"SHT_CUDA_INFO"
	.sectionflags	@""
	.align	4


	//----- nvinfo : EIATTR_CUDA_API_VERSION
	.align		4
        /*0000*/ 	.byte	0x04, 0x37
        /*0002*/ 	.short	(.L_21 - .L_20)
.L_20:
        /*0004*/ 	.word	0x00000082


	//----- nvinfo : EIATTR_KPARAM_INFO
	.align		4
.L_21:
        /*0008*/ 	.byte	0x04, 0x17
        /*000a*/ 	.short	(.L_23 - .L_22)
.L_22:
        /*000c*/ 	.word	0x00000000
        /*0010*/ 	.short	0x0000
        /*0012*/ 	.short	0x0070
        /*0014*/ 	.byte	0x00, 0xf0, 0x01, 0x10


	//----- nvinfo : EIATTR_SPARSE_MMA_MASK
	.align		4
.L_23:
        /*0018*/ 	.byte	0x03, 0x50
        /*001a*/ 	.short	0x0000


	//----- nvinfo : EIATTR_MAXREG_COUNT
	.align		4
        /*001c*/ 	.byte	0x03, 0x1b
        /*001e*/ 	.short	0x00a8


	//----- nvinfo : EIATTR_NUM_BARRIERS
	.align		4
        /*0020*/ 	.byte	0x02, 0x4c
        /*0022*/ 	.byte	0x01
	.zero		1


	//----- nvinfo : EIATTR_EXTERNS
	.align		4
        /*0024*/ 	.byte	0x04, 0x0f
        /*0026*/ 	.short	(.L_25 - .L_24)


	//   ....[0]....
	.align		4
.L_24:
        /*0028*/ 	.word	index@(__assertfail)


	//----- nvinfo : EIATTR_MERCURY_ISA_VERSION
	.align		4
.L_25:
        /*002c*/ 	.byte	0x03, 0x5f
        /*002e*/ 	.short	0x0101


	//----- nvinfo : EIATTR_INT_WARP_WIDE_INSTR_OFFSETS
	.align		4
        /*0030*/ 	.byte	0x04, 0x31
        /*0032*/ 	.short	(.L_27 - .L_26)


	//   ....[0]....
.L_26:
        /*0034*/ 	.word	0x000004b0


	//   ....[1]....
        /*0038*/ 	.word	0x000004d0


	//   ....[2]....
        /*003c*/ 	.word	0x00000650


	//   ....[3]....
        /*0040*/ 	.word	0x00001f00


	//----- nvinfo : EIATTR_COOP_GROUP_MASK_REGIDS
	.align		4
.L_27:
        /*0044*/ 	.byte	0x04, 0x29
        /*0046*/ 	.short	(.L_29 - .L_28)


	//   ....[0]....
.L_28:
        /*0048*/ 	.word	0xffffffff


	//   ....[1]....
        /*004c*/ 	.word	0xffffffff


	//   ....[2]....
        /*0050*/ 	.word	0xffffffff


	//   ....[3]....
        /*0054*/ 	.word	0xffffffff


	//   ....[4]....
        /*0058*/ 	.word	0xffffffff


	//   ....[5]....
        /*005c*/ 	.word	0xffffffff


	//----- nvinfo : EIATTR_COOP_GROUP_INSTR_OFFSETS
	.align		4
.L_29:
        /*0060*/ 	.byte	0x04, 0x28
        /*0062*/ 	.short	(.L_31 - .L_30)


	//   ....[0]....
.L_30:
        /*0064*/ 	.word	0x00000060


	//   ....[1]....
        /*0068*/ 	.word	0x00000070


	//   ....[2]....
        /*006c*/ 	.word	0x00000130


	//   ....[3]....
        /*0070*/ 	.word	0x000002e0


	//   ....[4]....
        /*0074*/ 	.word	0x00000800


	//   ....[5]....
        /*0078*/ 	.word	0x00001480


	//----- nvinfo : EIATTR_REG_RECONFIG
	.align		4
.L_31:
        /*007c*/ 	.byte	0x01, 0x54
	.zero		2


	//----- nvinfo : EIATTR_SYSCALL_OFFSETS
	.align		4
        /*0080*/ 	.byte	0x04, 0x46
        /*0082*/ 	.short	(.L_33 - .L_32)


	//   ....[0]....
.L_32:
        /*0084*/ 	.word	0x00001670


	//----- nvinfo : EIATTR_MBARRIER_INSTR_OFFSETS
	.align		4
.L_33:
        /*0088*/ 	.byte	0x04, 0x39
        /*008a*/ 	.short	(.L_35 - .L_34)


	//   ....[0]....
.L_34:
        /*008c*/ 	.word	0x00000250
        /*0090*/ 	.word	0x000000ff
        /*0094*/ 	.word	0x00000000
        /*0098*/ 	.short	0x0100
        /*009a*/ 	.byte	0x08
	.zero		1


	//   ....[1]....
        /*009c*/ 	.word	0x00000260
        /*00a0*/ 	.word	0x000000ff
        /*00a4*/ 	.word	0x00000018
        /*00a8*/ 	.short	0x0100
        /*00aa*/ 	.byte	0x08
	.zero		1


	//   ....[2]....
        /*00ac*/ 	.word	0x00000270
        /*00b0*/ 	.word	0x000000ff
        /*00b4*/ 	.word	0x00000008
        /*00b8*/ 	.short	0x0100
        /*00ba*/ 	.byte	0x08
	.zero		1


	//   ....[3]....
        /*00bc*/ 	.word	0x00000280
        /*00c0*/ 	.word	0x000000ff
        /*00c4*/ 	.word	0x00000020
        /*00c8*/ 	.short	0x0100
        /*00ca*/ 	.byte	0x08
	.zero		1


	//   ....[4]....
        /*00cc*/ 	.word	0x00000290
        /*00d0*/ 	.word	0x000000ff
        /*00d4*/ 	.word	0x00000010
        /*00d8*/ 	.short	0x0100
        /*00da*/ 	.byte	0x08
	.zero		1


	//   ....[5]....
        /*00dc*/ 	.word	0x000002a0
        /*00e0*/ 	.word	0x000000ff
        /*00e4*/ 	.word	0x00000028
        /*00e8*/ 	.short	0x0100
        /*00ea*/ 	.byte	0x08
	.zero		1


	//   ....[6]....
        /*00ec*/ 	.word	0x000006e0
        /*00f0*/ 	.word	0x000000ff
        /*00f4*/ 	.word	0x00000040
        /*00f8*/ 	.short	0x0100
        /*00fa*/ 	.byte	0x06
	.zero		1


	//   ....[7]....
        /*00fc*/ 	.word	0x00000780
        /*0100*/ 	.word	0x000000ff
        /*0104*/ 	.word	0x00000048
        /*0108*/ 	.short	0x0100
        /*010a*/ 	.byte	0x06
	.zero		1


	//   ....[8]....
        /*010c*/ 	.word	0x00001730
        /*0110*/ 	.word	0x00000003
        /*0114*/ 	.word	0x00000000
        /*0118*/ 	.short	0x010a
        /*011a*/ 	.byte	0x3f
	.zero		1


	//   ....[9]....
        /*011c*/ 	.word	0x00001790
        /*0120*/ 	.word	0x00000003
        /*0124*/ 	.word	0x00000000
        /*0128*/ 	.short	0x010a
        /*012a*/ 	.byte	0x3f
	.zero		1


	//   ....[10]....
        /*012c*/ 	.word	0x00001b10
        /*0130*/ 	.word	0x00000005
        /*0134*/ 	.word	0x00000000
        /*0138*/ 	.short	0x010a
        /*013a*/ 	.byte	0x3f
	.zero		1


	//   ....[11]....
        /*013c*/ 	.word	0x00001b50
        /*0140*/ 	.word	0x00000005
        /*0144*/ 	.word	0x00000000
        /*0148*/ 	.short	0x010a
        /*014a*/ 	.byte	0x3f
	.zero		1


	//   ....[12]....
        /*014c*/ 	.word	0x00001db0
        /*0150*/ 	.word	0x00000004
        /*0154*/ 	.word	0x00000000
        /*0158*/ 	.short	0x0101
        /*015a*/ 	.byte	0x3f
	.zero		1


	//   ....[13]....
        /*015c*/ 	.word	0x00001fa0
        /*0160*/ 	.word	0x00000000
        /*0164*/ 	.word	0x00000000
        /*0168*/ 	.short	0x0101
        /*016a*/ 	.byte	0x3f
	.zero		1


	//   ....[14]....
        /*016c*/ 	.word	0x00007100
        /*0170*/ 	.word	0x00000018
        /*0174*/ 	.word	0x00000018
        /*0178*/ 	.short	0x010a
        /*017a*/ 	.byte	0x3f
	.zero		1


	//   ....[15]....
        /*017c*/ 	.word	0x000074f0
        /*0180*/ 	.word	0x00000006
        /*0184*/ 	.word	0x00000048
        /*0188*/ 	.short	0x0101
        /*018a*/ 	.byte	0x3f
	.zero		1


	//   ....[16]....
        /*018c*/ 	.word	0x00007c40
        /*0190*/ 	.word	0x00000007
        /*0194*/ 	.word	0x00000000
        /*0198*/ 	.short	0x010a
        /*019a*/ 	.byte	0x3f
	.zero		1


	//   ....[17]....
        /*019c*/ 	.word	0x00007cc0
        /*01a0*/ 	.word	0x00000004
        /*01a4*/ 	.word	0x00000000
        /*01a8*/ 	.short	0x010a
        /*01aa*/ 	.byte	0x3f
	.zero		1


	//   ....[18]....
        /*01ac*/ 	.word	0x00007d50
        /*01b0*/ 	.word	0x00000005
        /*01b4*/ 	.word	0x00000000
        /*01b8*/ 	.short	0x010a
        /*01ba*/ 	.byte	0x3f
	.zero		1


	//   ....[19]....
        /*01bc*/ 	.word	0x00007db0
        /*01c0*/ 	.word	0x00000003
        /*01c4*/ 	.word	0x00000000
        /*01c8*/ 	.short	0x010a
        /*01ca*/ 	.byte	0x3f
	.zero		1


	//   ....[20]....
        /*01cc*/ 	.word	0x00007e00
        /*01d0*/ 	.word	0x00000005
        /*01d4*/ 	.word	0x00000000
        /*01d8*/ 	.short	0x010a
        /*01da*/ 	.byte	0x3f
	.zero		1


	//   ....[21]....
        /*01dc*/ 	.word	0x00007ed0
        /*01e0*/ 	.word	0x00000018
        /*01e4*/ 	.word	0x00000018
        /*01e8*/ 	.short	0x010a
        /*01ea*/ 	.byte	0x3f
	.zero		1


	//   ....[22]....
        /*01ec*/ 	.word	0x00007fa0
        /*01f0*/ 	.word	0x00000007
        /*01f4*/ 	.word	0x00000000
        /*01f8*/ 	.short	0x010a
        /*01fa*/ 	.byte	0x3f
	.zero		1


	//   ....[23]....
        /*01fc*/ 	.word	0x00007ff0
        /*0200*/ 	.word	0x00000004
        /*0204*/ 	.word	0x00000000
        /*0208*/ 	.short	0x010a
        /*020a*/ 	.byte	0x3f
	.zero		1


	//----- nvinfo : EIATTR_NUM_MBARRIERS
	.align		4
.L_35:
        /*020c*/ 	.byte	0x03, 0x38
        /*020e*/ 	.short	0x0008


	//----- nvinfo : EIATTR_EXIT_INSTR_OFFSETS
	.align		4
        /*0210*/ 	.byte	0x04, 0x1c
        /*0212*/ 	.short	(.L_37 - .L_36)


	//   ....[0]....
.L_36:
        /*0214*/ 	.word	0x000009d0


	//   ....[1]....
        /*0218*/ 	.word	0x000011e0


	//   ....[2]....
        /*021c*/ 	.word	0x00006850


	//   ....[3]....
        /*0220*/ 	.word	0x00006db0


	//   ....[4]....
        /*0224*/ 	.word	0x00007da0


	//----- nvinfo : EIATTR_MAX_THREADS
	.align		4
.L_37:
        /*0228*/ 	.byte	0x04, 0x05
        /*022a*/ 	.short	(.L_39 - .L_38)
.L_38:
        /*022c*/ 	.word	0x00000180
        /*0230*/ 	.word	0x00000001
        /*0234*/ 	.word	0x00000001


	//----- nvinfo : EIATTR_CRS_STACK_SIZE
	.align		4
.L_39:
        /*0238*/ 	.byte	0x04, 0x1e
        /*023a*/ 	.short	(.L_41 - .L_40)
.L_40:
        /*023c*/ 	.word	0x00000000


	//----- nvinfo : EIATTR_CBANK_PARAM_SIZE
	.align		4
.L_41:
        /*0240*/ 	.byte	0x03, 0x19
        /*0242*/ 	.short	0x0470


	//----- nvinfo : EIATTR_PARAM_CBANK
	.align		4
        /*0244*/ 	.byte	0x04, 0x0a
        /*0246*/ 	.short	(.L_43 - .L_42)
	.align		4
.L_42:
        /*0248*/ 	.word	index@(.nv.constant0._ZN7cutlass13device_kernelINS_4gemm6kernel13GemmUniversalIN4cute5tupleIJiiiiEEENS1_10collective13CollectiveMmaINS1_34MainloopSm90TmaGmmaWarpSpecializedILi3ENS5_IJNS4_1CILi4EEENSA_ILi1EEESC_EEENS1_35KernelTmaWarpSpecializedCooperativeEEENS5_IJNSA_ILi128EEESG_NSA_ILi64EEEEEENS_6half_tENS5_IJlSC_lEEESJ_NS5_IJSC_llEEENS4_8TiledMMAINS4_8MMA_AtomIJNS4_4SM904GMMA26MMA_64x128x16_F32F16F16_SSILNSP_5MajorE0ELSR_1ELNSP_7ScaleInE1ELSS_1EEEEEENS4_6LayoutINS5_IJNSA_ILi2EEESC_SC_EEENS5_IJSC_NSA_ILi0EEESY_EEEEENS5_IJNS4_10UnderscoreES11_S11_EEEEENS4_13SM90_TMA_LOADENS4_14ComposedLayoutINS4_7SwizzleILi3ELi4ELi3EEENS4_18smem_ptr_flag_bitsILi16EEENSV_INS5_IJNSA_ILi8EEESH_EEENS5_IJSH_SC_EEEEEEEvNS4_8identityENS4_23SM90_TMA_LOAD_MULTICASTENS15_IS17_S19_NSV_INS5_IJSH_S1A_EEENS5_IJSC_SH_EEEEEEEvS1F_EENS_8epilogue10collective6detail29Sm90TmaWarpSpecializedAdapterINS1N_15DefaultEpilogueISJ_SK_SK_NS1M_6thread17LinearCombinationISJ_Li1EffLNS1R_9ScaleType4KindE0ELNS_15FloatRoundStyleE2ESJ_EENS1_15EpilogueDefaultEEEEEvvEEEEvNT_6ParamsE)
        /*024c*/ 	.short	0x0210
        /*024e*/ 	.short	0x0470


	//----- nvinfo : EIATTR_SW_WAR
	.align		4
.L_43:
        /*0250*/ 	.byte	0x04, 0x36
        /*0252*/ 	.short	(.L_45 - .L_44)
.L_44:
        /*0254*/ 	.word	0x00000008
.L_45:


//--------------------- .nv.callgraph             --------------------------
	.section	.nv.callgraph,"",@"SHT_CUDA_CALLGRAPH"
	.align	4
	.sectionentsize	8
	.align		4
        /*0000*/ 	.word	0x00000000
	.align		4
        /*0004*/ 	.word	0xffffffff
	.align		4
        /*0008*/ 	.word	index@(_ZN7cutlass13device_kernelINS_4gemm6kernel13GemmUniversalIN4cute5tupleIJiiiiEEENS1_10collective13CollectiveMmaINS1_34MainloopSm90TmaGmmaWarpSpecializedILi3ENS5_IJNS4_1CILi4EEENSA_ILi1EEESC_EEENS1_35KernelTmaWarpSpecializedCooperativeEEENS5_IJNSA_ILi128EEESG_NSA_ILi64EEEEEENS_6half_tENS5_IJlSC_lEEESJ_NS5_IJSC_llEEENS4_8TiledMMAINS4_8MMA_AtomIJNS4_4SM904GMMA26MMA_64x128x16_F32F16F16_SSILNSP_5MajorE0ELSR_1ELNSP_7ScaleInE1ELSS_1EEEEEENS4_6LayoutINS5_IJNSA_ILi2EEESC_SC_EEENS5_IJSC_NSA_ILi0EEESY_EEEEENS5_IJNS4_10UnderscoreES11_S11_EEEEENS4_13SM90_TMA_LOADENS4_14ComposedLayoutINS4_7SwizzleILi3ELi4ELi3EEENS4_18smem_ptr_flag_bitsILi16EEENSV_INS5_IJNSA_ILi8EEESH_EEENS5_IJSH_SC_EEEEEEEvNS4_8identityENS4_23SM90_TMA_LOAD_MULTICASTENS15_IS17_S19_NSV_INS5_IJSH_S1A_EEENS5_IJSC_SH_EEEEEEEvS1F_EENS_8epilogue10collective6detail29Sm90TmaWarpSpecializedAdapterINS1N_15DefaultEpilogueISJ_SK_SK_NS1M_6thread17LinearCombinationISJ_Li1EffLNS1R_9ScaleType4KindE0ELNS_15FloatRoundStyleE2ESJ_EENS1_15EpilogueDefaultEEEEEvvEEEEvNT_6ParamsE)
	.align		4
        /*000c*/ 	.word	index@(__assertfail)
	.align		4
        /*0010*/ 	.word	0x00000000
	.align		4
        /*0014*/ 	.word	0xfffffffe
	.align		4
        /*0018*/ 	.word	0x00000000
	.align		4
        /*001c*/ 	.word	0xfffffffd
	.align		4
        /*0020*/ 	.word	0x00000000
	.align		4
        /*0024*/ 	.word	0xfffffffc


//--------------------- .nv.constant4             --------------------------
	.section	.nv.constant4,"a",@progbits
	.align	8
	.align		8
.nv.constant4:
        /*0000*/ 	.dword	__assertfail
	.align		8
        /*0008*/ 	.dword	__unnamed_1
	.align		8
        /*0010*/ 	.dword	_ZN40_INTERNAL_e363b307_4_k_cu_a7648091_197344cuda3std3__45__cpo5beginE
	.align		8
        /*0018*/ 	.dword	_ZN40_INTERNAL_e363b307_4_k_cu_a7648091_197344cuda3std3__45__cpo3endE
	.align		8
        /*0020*/ 	.dword	_ZN40_INTERNAL_e363b307_4_k_cu_a7648091_197344cuda3std3__45__cpo6cbeginE
	.align		8
        /*0028*/ 	.dword	_ZN40_INTERNAL_e363b307_4_k_cu_a7648091_197344cuda3std3__45__cpo4cendE
	.align		8
        /*0030*/ 	.dword	_ZN40_INTERNAL_e363b307_4_k_cu_a7648091_197344cuda3std3__442_GLOBAL__N__e363b307_4_k_cu_a7648091_197346ignoreE
	.align		8
        /*0038*/ 	.dword	_ZN40_INTERNAL_e363b307_4_k_cu_a7648091_197344cuda3std3__419piecewise_constructE
	.align		8
        /*0040*/ 	.dword	_ZN40_INTERNAL_e363b307_4_k_cu_a7648091_197344cuda3std3__48in_placeE
	.align		8
        /*0048*/ 	.dword	_ZN40_INTERNAL_e363b307_4_k_cu_a7648091_197344cuda3std6ranges3__45__cpo4swapE
	.align		8
        /*0050*/ 	.dword	_ZN40_INTERNAL_e363b307_4_k_cu_a7648091_197344cuda3std6ranges3__45__cpo9iter_moveE
	.align		8
        /*0058*/ 	.dword	_ZN40_INTERNAL_e363b307_4_k_cu_a7648091_197344cute7productE
	.align		8
        /*0060*/ 	.dword	_ZN40_INTERNAL_e363b307_4_k_cu_a7648091_197344cute1_E
	.align		8
        /*0068*/ 	.dword	$str$22
	.align		8
        /*0070*/ 	.dword	$str$23


//--------------------- .text._ZN7cutlass13device_kernelINS_4gemm6kernel13GemmUniversalIN4cute5tupleIJiiiiEEENS1_10collective13CollectiveMmaINS1_34MainloopSm90TmaGmmaWarpSpecializedILi3ENS5_IJNS4_1CILi4EEENSA_ILi1EEESC_EEENS1_35KernelTmaWarpSpecializedCooperativeEEENS5_IJNSA_ILi128EEESG_NSA_ILi64EEEEEENS_6half_tENS5_IJlSC_lEEESJ_NS5_IJSC_llEEENS4_8TiledMMAINS4_8MMA_AtomIJNS4_4SM904GMMA26MMA_64x128x16_F32F16F16_SSILNSP_5MajorE0ELSR_1ELNSP_7ScaleInE1ELSS_1EEEEEENS4_6LayoutINS5_IJNSA_ILi2EEESC_SC_EEENS5_IJSC_NSA_ILi0EEESY_EEEEENS5_IJNS4_10UnderscoreES11_S11_EEEEENS4_13SM90_TMA_LOADENS4_14ComposedLayoutINS4_7SwizzleILi3ELi4ELi3EEENS4_18smem_ptr_flag_bitsILi16EEENSV_INS5_IJNSA_ILi8EEESH_EEENS5_IJSH_SC_EEEEEEEvNS4_8identityENS4_23SM90_TMA_LOAD_MULTICASTENS15_IS17_S19_NSV_INS5_IJSH_S1A_EEENS5_IJSC_SH_EEEEEEEvS1F_EENS_8epilogue10collective6detail29Sm90TmaWarpSpecializedAdapterINS1N_15DefaultEpilogueISJ_SK_SK_NS1M_6thread17LinearCombinationISJ_Li1EffLNS1R_9ScaleType4KindE0ELNS_15FloatRoundStyleE2ESJ_EENS1_15EpilogueDefaultEEEEEvvEEEEvNT_6ParamsE --------------------------
	.section	.text._ZN7cutlass13device_kernelINS_4gemm6kernel13GemmUniversalIN4cute5tupleIJiiiiEEENS1_10collective13CollectiveMmaINS1_34MainloopSm90TmaGmmaWarpSpecializedILi3ENS5_IJNS4_1CILi4EEENSA_ILi1EEESC_EEENS1_35KernelTmaWarpSpecializedCooperativeEEENS5_IJNSA_ILi128EEESG_NSA_ILi64EEEEEENS_6half_tENS5_IJlSC_lEEESJ_NS5_IJSC_llEEENS4_8TiledMMAINS4_8MMA_AtomIJNS4_4SM904GMMA26MMA_64x128x16_F32F16F16_SSILNSP_5MajorE0ELSR_1ELNSP_7ScaleInE1ELSS_1EEEEEENS4_6LayoutINS5_IJNSA_ILi2EEESC_SC_EEENS5_IJSC_NSA_ILi0EEESY_EEEEENS5_IJNS4_10UnderscoreES11_S11_EEEEENS4_13SM90_TMA_LOADENS4_14ComposedLayoutINS4_7SwizzleILi3ELi4ELi3EEENS4_18smem_ptr_flag_bitsILi16EEENSV_INS5_IJNSA_ILi8EEESH_EEENS5_IJSH_SC_EEEEEEEvNS4_8identityENS4_23SM90_TMA_LOAD_MULTICASTENS15_IS17_S19_NSV_INS5_IJSH_S1A_EEENS5_IJSC_SH_EEEEEEEvS1F_EENS_8epilogue10collective6detail29Sm90TmaWarpSpecializedAdapterINS1N_15DefaultEpilogueISJ_SK_SK_NS1M_6thread17LinearCombinationISJ_Li1EffLNS1R_9ScaleType4KindE0ELNS_15FloatRoundStyleE2ESJ_EENS1_15EpilogueDefaultEEEEEvvEEEEvNT_6ParamsE,"ax",@progbits
	.align	128
.text._ZN7cutlass13device_kernelINS_4gemm6kernel13GemmUniversalIN4cute5tupleIJiiiiEEENS1_10collective13CollectiveMmaINS1_34MainloopSm90TmaGmmaWarpSpecializedILi3ENS5_IJNS4_1CILi4EEENSA_ILi1EEESC_EEENS1_35KernelTmaWarpSpecializedCooperativeEEENS5_IJNSA_ILi128EEESG_NSA_ILi64EEEEEENS_6half_tENS5_IJlSC_lEEESJ_NS5_IJSC_llEEENS4_8TiledMMAINS4_8MMA_AtomIJNS4_4SM904GMMA26MMA_64x128x16_F32F16F16_SSILNSP_5MajorE0ELSR_1ELNSP_7ScaleInE1ELSS_1EEEEEENS4_6LayoutINS5_IJNSA_ILi2EEESC_SC_EEENS5_IJSC_NSA_ILi0EEESY_EEEEENS5_IJNS4_10UnderscoreES11_S11_EEEEENS4_13SM90_TMA_LOADENS4_14ComposedLayoutINS4_7SwizzleILi3ELi4ELi3EEENS4_18smem_ptr_flag_bitsILi16EEENSV_INS5_IJNSA_ILi8EEESH_EEENS5_IJSH_SC_EEEEEEEvNS4_8identityENS4_23SM90_TMA_LOAD_MULTICASTENS15_IS17_S19_NSV_INS5_IJSH_S1A_EEENS5_IJSC_SH_EEEEEEEvS1F_EENS_8epilogue10collective6detail29Sm90TmaWarpSpecializedAdapterINS1N_15DefaultEpilogueISJ_SK_SK_NS1M_6thread17LinearCombinationISJ_Li1EffLNS1R_9ScaleType4KindE0ELNS_15FloatRoundStyleE2ESJ_EENS1_15EpilogueDefaultEEEEEvvEEEEvNT_6ParamsE:
        .type           _ZN7cutlass13device_kernelINS_4gemm6kernel13GemmUniversalIN4cute5tupleIJiiiiEEENS1_10collective13CollectiveMmaINS1_34MainloopSm90TmaGmmaWarpSpecializedILi3ENS5_IJNS4_1CILi4EEENSA_ILi1EEESC_EEENS1_35KernelTmaWarpSpecializedCooperativeEEENS5_IJNSA_ILi128EEESG_NSA_ILi64EEEEEENS_6half_tENS5_IJlSC_lEEESJ_NS5_IJSC_llEEENS4_8TiledMMAINS4_8MMA_AtomIJNS4_4SM904GMMA26MMA_64x128x16_F32F16F16_SSILNSP_5MajorE0ELSR_1ELNSP_7ScaleInE1ELSS_1EEEEEENS4_6LayoutINS5_IJNSA_ILi2EEESC_SC_EEENS5_IJSC_NSA_ILi0EEESY_EEEEENS5_IJNS4_10UnderscoreES11_S11_EEEEENS4_13SM90_TMA_LOADENS4_14ComposedLayoutINS4_7SwizzleILi3ELi4ELi3EEENS4_18smem_ptr_flag_bitsILi16EEENSV_INS5_IJNSA_ILi8EEESH_EEENS5_IJSH_SC_EEEEEEEvNS4_8identityENS4_23SM90_TMA_LOAD_MULTICASTENS15_IS17_S19_NSV_INS5_IJSH_S1A_EEENS5_IJSC_SH_EEEEEEEvS1F_EENS_8epilogue10collective6detail29Sm90TmaWarpSpecializedAdapterINS1N_15DefaultEpilogueISJ_SK_SK_NS1M_6thread17LinearCombinationISJ_Li1EffLNS1R_9ScaleType4KindE0ELNS_15FloatRoundStyleE2ESJ_EENS1_15EpilogueDefaultEEEEEvvEEEEvNT_6ParamsE,@function
        .size           _ZN7cutlass13device_kernelINS_4gemm6kernel13GemmUniversalIN4cute5tupleIJiiiiEEENS1_10collective13CollectiveMmaINS1_34MainloopSm90TmaGmmaWarpSpecializedILi3ENS5_IJNS4_1CILi4EEENSA_ILi1EEESC_EEENS1_35KernelTmaWarpSpecializedCooperativeEEENS5_IJNSA_ILi128EEESG_NSA_ILi64EEEEEENS_6half_tENS5_IJlSC_lEEESJ_NS5_IJSC_llEEENS4_8TiledMMAINS4_8MMA_AtomIJNS4_4SM904GMMA26MMA_64x128x16_F32F16F16_SSILNSP_5MajorE0ELSR_1ELNSP_7ScaleInE1ELSS_1EEEEEENS4_6LayoutINS5_IJNSA_ILi2EEESC_SC_EEENS5_IJSC_NSA_ILi0EEESY_EEEEENS5_IJNS4_10UnderscoreES11_S11_EEEEENS4_13SM90_TMA_LOADENS4_14ComposedLayoutINS4_7SwizzleILi3ELi4ELi3EEENS4_18smem_ptr_flag_bitsILi16EEENSV_INS5_IJNSA_ILi8EEESH_EEENS5_IJSH_SC_EEEEEEEvNS4_8identityENS4_23SM90_TMA_LOAD_MULTICASTENS15_IS17_S19_NSV_INS5_IJSH_S1A_EEENS5_IJSC_SH_EEEEEEEvS1F_EENS_8epilogue10collective6detail29Sm90TmaWarpSpecializedAdapterINS1N_15DefaultEpilogueISJ_SK_SK_NS1M_6thread17LinearCombinationISJ_Li1EffLNS1R_9ScaleType4KindE0ELNS_15FloatRoundStyleE2ESJ_EENS1_15EpilogueDefaultEEEEEvvEEEEvNT_6ParamsE,(.L_x_195 - _ZN7cutlass13device_kernelINS_4gemm6kernel13GemmUniversalIN4cute5tupleIJiiiiEEENS1_10collective13CollectiveMmaINS1_34MainloopSm90TmaGmmaWarpSpecializedILi3ENS5_IJNS4_1CILi4EEENSA_ILi1EEESC_EEENS1_35KernelTmaWarpSpecializedCooperativeEEENS5_IJNSA_ILi128EEESG_NSA_ILi64EEEEEENS_6half_tENS5_IJlSC_lEEESJ_NS5_IJSC_llEEENS4_8TiledMMAINS4_8MMA_AtomIJNS4_4SM904GMMA26MMA_64x128x16_F32F16F16_SSILNSP_5MajorE0ELSR_1ELNSP_7ScaleInE1ELSS_1EEEEEENS4_6LayoutINS5_IJNSA_ILi2EEESC_SC_EEENS5_IJSC_NSA_ILi0EEESY_EEEEENS5_IJNS4_10UnderscoreES11_S11_EEEEENS4_13SM90_TMA_LOADENS4_14ComposedLayoutINS4_7SwizzleILi3ELi4ELi3EEENS4_18smem_ptr_flag_bitsILi16EEENSV_INS5_IJNSA_ILi8EEESH_EEENS5_IJSH_SC_EEEEEEEvNS4_8identityENS4_23SM90_TMA_LOAD_MULTICASTENS15_IS17_S19_NSV_INS5_IJSH_S1A_EEENS5_IJSC_SH_EEEEEEEvS1F_EENS_8epilogue10collective6detail29Sm90TmaWarpSpecializedAdapterINS1N_15DefaultEpilogueISJ_SK_SK_NS1M_6thread17LinearCombinationISJ_Li1EffLNS1R_9ScaleType4KindE0ELNS_15FloatRoundStyleE2ESJ_EENS1_15EpilogueDefaultEEEEEvvEEEEvNT_6ParamsE)
        .other          _ZN7cutlass13device_kernelINS_4gemm6kernel13GemmUniversalIN4cute5tupleIJiiiiEEENS1_10collective13CollectiveMmaINS1_34MainloopSm90TmaGmmaWarpSpecializedILi3ENS5_IJNS4_1CILi4EEENSA_ILi1EEESC_EEENS1_35KernelTmaWarpSpecializedCooperativeEEENS5_IJNSA_ILi128EEESG_NSA_ILi64EEEEEENS_6half_tENS5_IJlSC_lEEESJ_NS5_IJSC_llEEENS4_8TiledMMAINS4_8MMA_AtomIJNS4_4SM904GMMA26MMA_64x128x16_F32F16F16_SSILNSP_5MajorE0ELSR_1ELNSP_7ScaleInE1ELSS_1EEEEEENS4_6LayoutINS5_IJNSA_ILi2EEESC_SC_EEENS5_IJSC_NSA_ILi0EEESY_EEEEENS5_IJNS4_10UnderscoreES11_S11_EEEEENS4_13SM90_TMA_LOADENS4_14ComposedLayoutINS4_7SwizzleILi3ELi4ELi3EEENS4_18smem_ptr_flag_bitsILi16EEENSV_INS5_IJNSA_ILi8EEESH_EEENS5_IJSH_SC_EEEEEEEvNS4_8identityENS4_23SM90_TMA_LOAD_MULTICASTENS15_IS17_S19_NSV_INS5_IJSH_S1A_EEENS5_IJSC_SH_EEEEEEEvS1F_EENS_8epilogue10collective6detail29Sm90TmaWarpSpecializedAdapterINS1N_15DefaultEpilogueISJ_SK_SK_NS1M_6thread17LinearCombinationISJ_Li1EffLNS1R_9ScaleType4KindE0ELNS_15FloatRoundStyleE2ESJ_EENS1_15EpilogueDefaultEEEEEvvEEEEvNT_6ParamsE,@"STO_CUDA_ENTRY STV_DEFAULT"
_ZN7cutlass13device_kernelINS_4gemm6kernel13GemmUniversalIN4cute5tupleIJiiiiEEENS1_10collective13CollectiveMmaINS1_34MainloopSm90TmaGmmaWarpSpecializedILi3ENS5_IJNS4_1CILi4EEENSA_ILi1EEESC_EEENS1_35KernelTmaWarpSpecializedCooperativeEEENS5_IJNSA_ILi128EEESG_NSA_ILi64EEEEEENS_6half_tENS5_IJlSC_lEEESJ_NS5_IJSC_llEEENS4_8TiledMMAINS4_8MMA_AtomIJNS4_4SM904GMMA26MMA_64x128x16_F32F16F16_SSILNSP_5MajorE0ELSR_1ELNSP_7ScaleInE1ELSS_1EEEEEENS4_6LayoutINS5_IJNSA_ILi2EEESC_SC_EEENS5_IJSC_NSA_ILi0EEESY_EEEEENS5_IJNS4_10UnderscoreES11_S11_EEEEENS4_13SM90_TMA_LOADENS4_14ComposedLayoutINS4_7SwizzleILi3ELi4ELi3EEENS4_18smem_ptr_flag_bitsILi16EEENSV_INS5_IJNSA_ILi8EEESH_EEENS5_IJSH_SC_EEEEEEEvNS4_8identityENS4_23SM90_TMA_LOAD_MULTICASTENS15_IS17_S19_NSV_INS5_IJSH_S1A_EEENS5_IJSC_SH_EEEEEEEvS1F_EENS_8epilogue10collective6detail29Sm90TmaWarpSpecializedAdapterINS1N_15DefaultEpilogueISJ_SK_SK_NS1M_6thread17LinearCombinationISJ_Li1EffLNS1R_9ScaleType4KindE0ELNS_15FloatRoundStyleE2ESJ_EENS1_15EpilogueDefaultEEEEEvvEEEEvNT_6ParamsE:
[----:B------:R-:W0:Y:S01]  /*0000*/  LDC R1, c[0x0][0x28] ;  /* 0x00000a00ff017b82 */ /* 0x000e220000000800 */
[----:B------:R-:W1:Y:S01]  /*0010*/  S2R R95, SR_TID.X ;  /* 0x00000000005f7919 */ /* 0x000e620000002100 */
[----:B------:R-:W-:Y:S01]  /*0020*/  ELECT P0, URZ, PT ;  /* 0x00000000003f782f */ /* 0x000fe20003800000 */
[----:B------:R-:W-:Y:S01]  /*0030*/  BSSY B0, `(.L_x_0) ;  /* 0x000000f000007945 */ /* 0x000fe20003800000 */
[--C-:B-1----:R-:W-:Y:S02]  /*0040*/  SHF.R.U32.HI R0, RZ, 0x5, R95.reuse ;  /* 0x00000005ff007819 */ /* 0x102fe4000001165f */
[----:B------:R-:W-:-:S03]  /*0050*/  SHF.R.U32.HI R6, RZ, 0x7, R95 ;  /* 0x00000007ff067819 */ /* 0x000fc6000001165f */
[----:B------:R-:W1:Y:S04]  /*0060*/  SHFL.IDX PT, R3, R0, RZ, 0x1f ;  /* 0x00001fff00037589 */ /* 0x000e6800000e0000 */
[----:B------:R2:W3:Y:S01]  /*0070*/  SHFL.IDX PT, R2, R6, RZ, 0x1f ;  /* 0x00001fff06027589 */ /* 0x0004e200000e0000 */
[----:B-1----:R-:W-:-:S13]  /*0080*/  ISETP.NE.OR P0, PT, R3, RZ, !P0 ;  /* 0x000000ff0300720c */ /* 0x002fda0004705670 */
[----:B0-23--:R-:W-:Y:S05]  /*0090*/  @P0 BRA `(.L_x_1) ;  /* 0x0000000000200947 */ /* 0x00dfea0003800000 */
[----:B------:R-:W-:Y:S02]  /*00a0*/  ULDC.64 UR4, c[0x0][0x198] ;  /* 0x0000660000047ab9 */ /* 0x000fe40000000a00 */
[----:B------:R-:W-:Y:S02]  /*00b0*/  UIADD3 UR6, UP0, UR4, 0xf0, URZ ;  /* 0x000000f004067890 */ /* 0x000fe4000ff1e03f */
[----:B------:R-:W-:Y:S02]  /*00c0*/  UIADD3 UR4, UP1, UR4, 0x1f0, URZ ;  /* 0x000001f004047890 */ /* 0x000fe4000ff3e03f */
[----:B------:R-:W-:Y:S02]  /*00d0*/  UIADD3.X UR7, URZ, UR5, URZ, UP0, !UPT ;  /* 0x000000053f077290 */ /* 0x000fe400087fe43f */
[----:B------:R-:W-:-:S07]  /*00e0*/  UIADD3.X UR5, URZ, UR5, URZ, UP1, !UPT ;  /* 0x000000053f057290 */ /* 0x000fce0008ffe43f */
[----:B------:R0:W-:Y:S02]  /*00f0*/  UTMACCTL.PF [UR6] ;  /* 0x00000000060079b9 */ /* 0x0001e40008040000 */
[----:B------:R0:W-:Y:S02]  /*0100*/  UTMACCTL.PF [UR4] ;  /* 0x00000000040079b9 */ /* 0x0001e40008040000 */
[----:B0-----:R-:W-:Y:S01]  /*0110*/  NOP ;  /* 0x0000000000007918 */ /* 0x001fe20000000000 */
.L_x_1:
[----:B------:R-:W-:Y:S05]  /*0120*/  BSYNC B0 ;  /* 0x0000000000007941 */ /* 0x000fea0003800000 */
.L_x_0:
[----:B------:R-:W0:Y:S01]  /*0130*/  SHFL.IDX PT, R5, R0, RZ, 0x1f ;  /* 0x00001fff00057589 */ /* 0x000e2200000e0000 */
[----:B------:R-:W-:-:S04]  /*0140*/  SHF.R.S32.HI R4, RZ, 0x1f, R95 ;  /* 0x0000001fff047819 */ /* 0x000fc8000001145f */
[----:B------:R-:W-:Y:S02]  /*0150*/  LEA.HI R4, R4, R95, RZ, 0x7 ;  /* 0x0000005f04047211 */ /* 0x000fe400078f38ff */
[----:B0-----:R-:W-:-:S13]  /*0160*/  ISETP.NE.AND P0, PT, R5, RZ, PT ;  /* 0x000000ff0500720c */ /* 0x001fda0003f05270 */
[----:B------:R-:W-:Y:S05]  /*0170*/  @P0 BRA `(.L_x_2) ;  /* 0x0000000000500947 */ /* 0x000fea0003800000 */
[----:B------:R-:W0:Y:S01]  /*0180*/  S2UR UR8, SR_CgaCtaId ;  /* 0x00000000000879c3 */ /* 0x000e220000008800 */
[----:B------:R-:W-:Y:S01]  /*0190*/  UMOV UR4, 0x400 ;  /* 0x0000040000047882 */ /* 0x000fe20000000000 */
[----:B------:R-:W-:Y:S01]  /*01a0*/  UMOV UR5, 0x1 ;  /* 0x0000000100057882 */ /* 0x000fe20000000000 */
[----:B------:R-:W-:Y:S01]  /*01b0*/  UMOV UR6, 0x8 ;  /* 0x0000000800067882 */ /* 0x000fe20000000000 */
[----:B------:R-:W-:Y:S01]  /*01c0*/  ELECT P0, URZ, PT ;  /* 0x00000000003f782f */ /* 0x000fe20003800000 */
[----:B------:R-:W-:-:S04]  /*01d0*/  UIADD3 UR6, -UR6, 0x100000, URZ ;  /* 0x0010000006067890 */ /* 0x000fc8000fffe13f */
[----:B------:R-:W-:Y:S02]  /*01e0*/  USHF.L.U32 UR7, UR6, 0xb, URZ ;  /* 0x0000000b06077899 */ /* 0x000fe4000800063f */
[----:B------:R-:W-:Y:S02]  /*01f0*/  USHF.L.U32 UR6, UR6, 0x1, URZ ;  /* 0x0000000106067899 */ /* 0x000fe4000800063f */
[----:B0-----:R-:W-:Y:S02]  /*0200*/  ULEA UR8, UR8, UR4, 0x18 ;  /* 0x0000000408087291 */ /* 0x001fe4000f8ec03f */
[----:B------:R-:W-:-:S04]  /*0210*/  UIADD3 UR4, -UR5, 0x100000, URZ ;  /* 0x0010000005047890 */ /* 0x000fc8000fffe13f */
[----:B------:R-:W-:Y:S02]  /*0220*/  USHF.L.U32 UR5, UR4, 0xb, URZ ;  /* 0x0000000b04057899 */ /* 0x000fe4000800063f */
[----:B------:R-:W-:Y:S01]  /*0230*/  USHF.L.U32 UR4, UR4, 0x1, URZ ;  /* 0x0000000104047899 */ /* 0x000fe2000800063f */
[----:B------:R-:W0:Y:S11]  /*0240*/  FENCE.VIEW.ASYNC.S ;  /* 0x00000000000073c6 */ /* 0x000e360000000000 */
[----:B0-----:R0:W1:Y:S01]  /*0250*/  SYNCS.EXCH.64 URZ, [UR8], UR4 ;  /* 0x00000004083f75b2 */ /* 0x0010620008000100 */
[----:B------:R0:W2:Y:S01]  /*0260*/  SYNCS.EXCH.64 URZ, [UR8+0x18], UR6 ;  /* 0x00001806083f75b2 */ /* 0x0000a20008000100 */
[----:B------:R0:W3:Y:S01]  /*0270*/  SYNCS.EXCH.64 URZ, [UR8+0x8], UR4 ;  /* 0x00000804083f75b2 */ /* 0x0000e20008000100 */
[----:B------:R0:W4:Y:S01]  /*0280*/  SYNCS.EXCH.64 URZ, [UR8+0x20], UR6 ;  /* 0x00002006083f75b2 */ /* 0x0001220008000100 */
[----:B------:R0:W0:Y:S01]  /*0290*/  SYNCS.EXCH.64 URZ, [UR8+0x10], UR4 ;  /* 0x00001004083f75b2 */ /* 0x0000220008000100 */
[----:B------:R0:W0:Y:S01]  /*02a0*/  SYNCS.EXCH.64 URZ, [UR8+0x28], UR6 ;  /* 0x00002806083f75b2 */ /* 0x0000220008000100 */
[----:B------:R-:W-:Y:S01]  /*02b0*/  NOP ;  /* 0x0000000000007918 */ /* 0x000fe20000000000 */
.L_x_2:
[----:B0-----:R-:W0:Y:S01]  /*02c0*/  S2UR UR8, SR_CTAID.X ;  /* 0x00000000000879c3 */ /* 0x001e220000002500 */
[----:B------:R-:W-:Y:S01]  /*02d0*/  LOP3.LUT R4, R4, 0xffffff80, RZ, 0xc0, !PT ;  /* 0xffffff8004047812 */ /* 0x000fe200078ec0ff */
[----:B------:R-:W5:Y:S01]  /*02e0*/  SHFL.IDX PT, R0, R0, RZ, 0x1f ;  /* 0x00001fff00007589 */ /* 0x000f6200000e0000 */
[----:B------:R-:W-:Y:S01]  /*02f0*/  SHF.R.S32.HI R12, RZ, 0x1f, R5 ;  /* 0x0000001fff0c7819 */ /* 0x000fe20000011405 */
[----:B------:R-:W-:Y:S01]  /*0300*/  ULDC UR4, c[0x0][0x150] ;  /* 0x0000540000047ab9 */ /* 0x000fe20000000800 */
[----:B------:R-:W-:Y:S01]  /*0310*/  ELECT P0, URZ, PT ;  /* 0x00000000003f782f */ /* 0x000fe20003800000 */
[----:B------:R-:W-:Y:S01]  /*0320*/  IMAD.IADD R8, R95, 0x1, -R4 ;  /* 0x000000015f087824 */ /* 0x000fe200078e0a04 */
[----:B------:R-:W-:Y:S01]  /*0330*/  LEA.HI R12, R12, R5, RZ, 0x2 ;  /* 0x000000050c0c7211 */ /* 0x000fe200078f10ff */
[----:B------:R-:W1:Y:S01]  /*0340*/  S2R R4, SR_CTAID.Y ;  /* 0x0000000000047919 */ /* 0x000e620000002600 */
[----:B------:R-:W2:Y:S01]  /*0350*/  LDC R13, c[0x0][0x144] ;  /* 0x00005100ff0d7b82 */ /* 0x000ea20000000800 */
[----:B------:R-:W-:Y:S01]  /*0360*/  NOP ;  /* 0x0000000000007918 */ /* 0x000fe20000000000 */
[----:B------:R-:W-:Y:S01]  /*0370*/  SHF.R.S32.HI R7, RZ, 0x1f, R8 ;  /* 0x0000001fff077819 */ /* 0x000fe20000011408 */
[----:B------:R-:W-:Y:S01]  /*0380*/  NOP ;  /* 0x0000000000007918 */ /* 0x000fe20000000000 */
[----:B------:R-:W-:Y:S01]  /*0390*/  LOP3.LUT R12, R12, 0x3ffffffc, RZ, 0xc0, !PT ;  /* 0x3ffffffc0c0c7812 */ /* 0x000fe200078ec0ff */
[----:B------:R-:W-:Y:S01]  /*03a0*/  IMAD.MOV.U32 R22, RZ, RZ, 0x1 ;  /* 0x00000001ff167424 */ /* 0x000fe200078e00ff */
[----:B------:R-:W-:-:S02]  /*03b0*/  LEA.HI R7, R7, R8, RZ, 0x3 ;  /* 0x0000000807077211 */ /* 0x000fc400078f18ff */
[----:B------:R-:W3:Y:S01]  /*03c0*/  LDC R14, c[0x0][0x140] ;  /* 0x00005000ff0e7b82 */ /* 0x000ee20000000800 */
[----:B------:R-:W-:Y:S02]  /*03d0*/  ISETP.NE.AND P3, PT, R2, RZ, PT ;  /* 0x000000ff0200720c */ /* 0x000fe40003f65270 */
[--C-:B------:R-:W-:Y:S02]  /*03e0*/  SHF.R.S32.HI R9, RZ, 0x3, R7.reuse ;  /* 0x00000003ff097819 */ /* 0x100fe40000011407 */
[----:B------:R-:W-:Y:S02]  /*03f0*/  SHF.R.S32.HI R10, RZ, 0x1f, R7 ;  /* 0x0000001fff0a7819 */ /* 0x000fe40000011407 */
[----:B0-----:R-:W-:Y:S02]  /*0400*/  I2FP.F32.U32 R7, UR8 ;  /* 0x0000000800077c45 */ /* 0x001fe40008201000 */
[----:B------:R-:W-:Y:S02]  /*0410*/  LEA.HI R10, R10, R9, RZ, 0x2 ;  /* 0x000000090a0a7211 */ /* 0x000fe400078f10ff */
[----:B-----5:R-:W-:Y:S01]  /*0420*/  ISETP.NE.OR P0, PT, R0, RZ, !P0 ;  /* 0x000000ff0000720c */ /* 0x020fe20004705670 */
[----:B------:R-:W-:Y:S01]  /*0430*/  FMUL R11, R7, UR4 ;  /* 0x00000004070b7c20 */ /* 0x000fe20008400000 */
[----:B------:R-:W-:Y:S01]  /*0440*/  LOP3.LUT R10, R10, 0xfffffffc, RZ, 0xc0, !PT ;  /* 0xfffffffc0a0a7812 */ /* 0x000fe200078ec0ff */
[----:B------:R-:W-:Y:S01]  /*0450*/  IMAD.IADD R7, R5, 0x1, -R12 ;  /* 0x0000000105077824 */ /* 0x000fe200078e0a0c */
[----:B------:R-:W-:-:S03]  /*0460*/  ULDC UR4, c[0x0][0x154] ;  /* 0x0000550000047ab9 */ /* 0x000fc60000000800 */
[----:B------:R-:W0:Y:S01]  /*0470*/  F2I.U32.TRUNC.NTZ R11, R11 ;  /* 0x0000000b000b7305 */ /* 0x000e22000020f000 */
[----:B------:R-:W-:Y:S02]  /*0480*/  IMAD.IADD R10, R9, 0x1, -R10 ;  /* 0x00000001090a7824 */ /* 0x000fe400078e0a0a */
[----:B------:R-:W5:Y:S02]  /*0490*/  LDC R9, c[0x0][0x148] ;  /* 0x00005200ff097b82 */ /* 0x000f640000000800 */
[----:B------:R-:W-:Y:S01]  /*04a0*/  IMAD R10, R7, 0x4, R10 ;  /* 0x00000004070a7824 */ /* 0x000fe200078e020a */
[----:B------:R-:W-:Y:S01]  /*04b0*/  VOTEU.ALL UP0, P0 ;  /* 0x00000000003f7886 */ /* 0x000fe20000000000 */
[----:B---3--:R-:W-:Y:S01]  /*04c0*/  ISETP.EQ.U32.AND P2, PT, R14, 0x1, PT ;  /* 0x000000010e00780c */ /* 0x008fe20003f42070 */
[----:B------:R-:W-:Y:S01]  /*04d0*/  VOTEU.ALL UP1, P0 ;  /* 0x00000000003f7886 */ /* 0x000fe20000020000 */
[----:B------:R-:W-:Y:S01]  /*04e0*/  IMAD.SHL.U32 R19, R10, 0x4, RZ ;  /* 0x000000040a137824 */ /* 0x000fe200078e00ff */
[----:B------:R-:W-:Y:S01]  /*04f0*/  SHF.R.S32.HI R7, RZ, 0x1f, R10 ;  /* 0x0000001fff077819 */ /* 0x000fe2000001140a */
[----:B------:R-:W3:Y:S01]  /*0500*/  @!UP0 S2UR UR7, SR_CgaCtaId ;  /* 0x00000000000789c3 */ /* 0x000ee20000008800 */
[----:B------:R-:W-:-:S02]  /*0510*/  @!UP0 UMOV UR6, 0x400 ;  /* 0x0000040000068882 */ /* 0x000fc40000000000 */
[----:B------:R-:W-:Y:S01]  /*0520*/  LEA.HI R0, R7, R10, RZ, 0x2 ;  /* 0x0000000a07007211 */ /* 0x000fe200078f10ff */
[----:B0-----:R-:W-:Y:S01]  /*0530*/  IMAD.MOV R12, RZ, RZ, -R11 ;  /* 0x000000ffff0c7224 */ /* 0x001fe200078e0a0b */
[----:B------:R-:W-:Y:S02]  /*0540*/  LOP3.LUT R19, R10, 0xc, R19, 0x78, !PT ;  /* 0x0000000c0a137812 */ /* 0x000fe400078e7813 */
[----:B------:R-:W-:Y:S01]  /*0550*/  LOP3.LUT R11, R0, 0xfffffffc, RZ, 0xc0, !PT ;  /* 0xfffffffc000b7812 */ /* 0x000fe200078ec0ff */
[----:B--2---:R-:W-:Y:S01]  /*0560*/  IMAD R7, R13, R12, UR8 ;  /* 0x000000080d077e24 */ /* 0x004fe2000f8e020c */
[----:B-1----:R-:W-:Y:S02]  /*0570*/  I2FP.F32.U32 R13, R4 ;  /* 0x00000004000d7245 */ /* 0x002fe40000201000 */
[----:B------:R-:W-:Y:S01]  /*0580*/  SHF.R.S32.HI R0, RZ, 0x1f, R3 ;  /* 0x0000001fff007819 */ /* 0x000fe20000011403 */
[----:B------:R-:W-:Y:S02]  /*0590*/  IMAD.IADD R12, R10, 0x1, -R11 ;  /* 0x000000010a0c7824 */ /* 0x000fe400078e0a0b */
[----:B------:R-:W-:Y:S01]  /*05a0*/  FMUL R13, R13, UR4 ;  /* 0x000000040d0d7c20 */ /* 0x000fe20008400000 */
[----:B------:R-:W-:Y:S01]  /*05b0*/  LEA.HI R0, R0, R3, RZ, 0x2 ;  /* 0x0000000300007211 */ /* 0x000fe200078f10ff */
[----:B------:R-:W-:Y:S01]  /*05c0*/  UMOV UR4, 0x20 ;  /* 0x0000002000047882 */ /* 0x000fe20000000000 */
[----:B------:R-:W-:Y:S01]  /*05d0*/  ISETP.NE.AND P4, PT, R12, R7, PT ;  /* 0x000000070c00720c */ /* 0x000fe20003f85270 */
[----:B------:R-:W-:-:S04]  /*05e0*/  @!UP0 UIADD3 UR4, -UR4, 0x100000, URZ ;  /* 0x0010000004048890 */ /* 0x000fc8000fffe13f */
[----:B------:R-:W-:Y:S02]  /*05f0*/  @!UP0 USHF.L.U32 UR5, UR4, 0xb, URZ ;  /* 0x0000000b04058899 */ /* 0x000fe4000800063f */
[----:B------:R-:W-:Y:S01]  /*0600*/  @!UP0 USHF.L.U32 UR4, UR4, 0x1, URZ ;  /* 0x0000000104048899 */ /* 0x000fe2000800063f */
[----:B------:R-:W-:Y:S01]  /*0610*/  LOP3.LUT R0, R0, 0xfffffffc, RZ, 0xc0, !PT ;  /* 0xfffffffc00007812 */ /* 0x000fe200078ec0ff */
[----:B------:R-:W0:Y:S04]  /*0620*/  F2I.U32.TRUNC.NTZ R13, R13 ;  /* 0x0000000d000d7305 */ /* 0x000e28000020f000 */
[----:B------:R-:W-:Y:S01]  /*0630*/  IMAD.IADD R3, R3, 0x1, -R0 ;  /* 0x0000000103037824 */ /* 0x000fe200078e0a00 */
[----:B---3--:R-:W-:Y:S01]  /*0640*/  @!UP0 ULEA UR6, UR7, UR6, 0x18 ;  /* 0x0000000607068291 */ /* 0x008fe2000f8ec03f */
[----:B------:R-:W-:Y:S01]  /*0650*/  VOTEU.ALL UP0, P0 ;  /* 0x00000000003f7886 */ /* 0x000fe20000000000 */
[----:B------:R-:W-:Y:S01]  /*0660*/  LOP3.LUT P0, RZ, R8, 0x7, RZ, 0xc0, !PT ;  /* 0x0000000708ff7812 */ /* 0x000fe2000780c0ff */
[----:B------:R-:W-:Y:S01]  /*0670*/  VIADD R8, R2, 0xffffffff ;  /* 0xffffffff02087836 */ /* 0x000fe20000000000 */
[----:B------:R-:W-:-:S02]  /*0680*/  @P4 SHF.R.S32.HI R0, RZ, 0x1f, R19 ;  /* 0x0000001fff004819 */ /* 0x000fc40000011413 */
[C---:B------:R-:W-:Y:S02]  /*0690*/  ISETP.NE.AND P1, PT, R3.reuse, 0x3, PT ;  /* 0x000000030300780c */ /* 0x040fe40003f25270 */
[----:B------:R-:W-:Y:S01]  /*06a0*/  @P4 LEA.HI R0, R0, R19, RZ, 0x2 ;  /* 0x0000001300004211 */ /* 0x000fe200078f10ff */
[----:B0-----:R-:W-:Y:S01]  /*06b0*/  IMAD.MOV R23, RZ, RZ, -R13 ;  /* 0x000000ffff177224 */ /* 0x001fe200078e0a0d */
[----:B------:R-:W-:Y:S01]  /*06c0*/  ISETP.EQ.OR P1, PT, R3, RZ, !P1 ;  /* 0x000000ff0300720c */ /* 0x000fe20004f22670 */
[----:B------:R-:W0:Y:S02]  /*06d0*/  FENCE.VIEW.ASYNC.S ;  /* 0x00000000000073c6 */ /* 0x000e240000000000 */
[----:B0-----:R0:W1:Y:S01]  /*06e0*/  @!UP0 SYNCS.EXCH.64 URZ, [UR6+0x40], UR4 ;  /* 0x00004004063f85b2 */ /* 0x0010620008000100 */
[----:B------:R-:W-:Y:S01]  /*06f0*/  @P4 SHF.R.S32.HI R0, RZ, 0x2, R0 ;  /* 0x00000002ff004819 */ /* 0x000fe20000011400 */
[----:B-----5:R-:W-:Y:S01]  /*0700*/  IMAD R11, R9, R23, R4 ;  /* 0x00000017090b7224 */ /* 0x020fe200078e0204 */
[----:B------:R-:W-:-:S02]  /*0710*/  ISETP.LT.U32.AND P0, PT, R19, 0x4, !P0 ;  /* 0x000000041300780c */ /* 0x000fc40004701070 */
[----:B------:R-:W-:Y:S02]  /*0720*/  ISETP.EQ.AND P1, PT, R2, RZ, P1 ;  /* 0x000000ff0200720c */ /* 0x000fe40000f22270 */
[----:B------:R-:W-:Y:S02]  /*0730*/  @P4 ISETP.NE.AND P5, PT, R0, R11, PT ;  /* 0x0000000b0000420c */ /* 0x000fe40003fa5270 */
[----:B------:R-:W-:Y:S02]  /*0740*/  ISETP.GE.U32.AND P6, PT, R8, 0x2, PT ;  /* 0x000000020800780c */ /* 0x000fe40003fc6070 */
[----:B------:R-:W-:Y:S02]  /*0750*/  SEL R11, RZ, 0x1, !P0 ;  /* 0x00000001ff0b7807 */ /* 0x000fe40004000000 */
[----:B------:R-:W-:Y:S02]  /*0760*/  @P4 SEL R22, RZ, 0x1, P5 ;  /* 0x00000001ff164807 */ /* 0x000fe40002800000 */
[----:B------:R-:W-:Y:S01]  /*0770*/  SEL R18, RZ, 0x1, !P1 ;  /* 0x00000001ff127807 */ /* 0x000fe20004800000 */
[----:B------:R0:W2:Y:S01]  /*0780*/  @!UP1 SYNCS.EXCH.64 URZ, [UR6+0x48], UR4 ;  /* 0x00004804063f95b2 */ /* 0x0000a20008000100 */
[----:B------:R-:W-:Y:S01]  /*0790*/  LOP3.LUT R22, R22, R11, RZ, 0xc0, !PT ;  /* 0x0000000b16167212 */ /* 0x000fe200078ec0ff */
[----:B------:R-:W-:Y:S01]  /*07a0*/  NOP ;  /* 0x0000000000007918 */ /* 0x000fe20000000000 */
[----:B------:R-:W-:-:S02]  /*07b0*/  LOP3.LUT R0, R95, 0x7f, RZ, 0xc0, !PT ;  /* 0x0000007f5f007812 */ /* 0x000fc400078ec0ff */
[----:B------:R-:W-:Y:S01]  /*07c0*/  SEL R18, R18, 0x2, P6 ;  /* 0x0000000212127807 */ /* 0x000fe20003000000 */
[----:B0-----:R-:W-:Y:S06]  /*07d0*/  @!P2 BRA `(.L_x_3) ;  /* 0x000000000008a947 */ /* 0x001fec0003800000 */
[----:B-12-4-:R-:W-:Y:S01]  /*07e0*/  UCGABAR_ARV ;  /* 0x00000000000079c7 */ /* 0x016fe20008000000 */
[----:B------:R-:W-:Y:S05]  /*07f0*/  BRA `(.L_x_4) ;  /* 0x0000000000047947 */ /* 0x000fea0003800000 */
.L_x_3:
[----:B-12-4-:R-:W-:Y:S01]  /*0800*/  NOP ;  /* 0x0000000000007918 */ /* 0x016fe20000000000 */
.L_x_4:
[----:B------:R-:W0:Y:S01]  /*0810*/  LDC R2, c[0x0][0x65c] ;  /* 0x00019700ff027b82 */ /* 0x000e220000000800 */
[----:B------:R-:W-:Y:S02]  /*0820*/  IMAD.U32 R10, RZ, RZ, UR8 ;  /* 0x00000008ff0a7e24 */ /* 0x000fe4000f8e00ff */
[----:B------:R-:W-:Y:S01]  /*0830*/  IMAD.MOV.U32 R11, RZ, RZ, RZ ;  /* 0x000000ffff0b7224 */ /* 0x000fe200078e00ff */
[----:B0-----:R-:W-:-:S04]  /*0840*/  ISETP.NE.AND P1, PT, R2, 0x1, PT ;  /* 0x000000010200780c */ /* 0x001fc80003f25270 */
[----:B------:R-:W-:-:S09]  /*0850*/  P2R R5, PR, RZ, 0x2 ;  /* 0x00000002ff057803 */ /* 0x000fd20000000000 */
[----:B------:R-:W0:Y:S01]  /*0860*/  @P1 LDC R17, c[0x0][0x10] ;  /* 0x00000400ff111b82 */ /* 0x000e220000000800 */
[----:B------:R-:W-:Y:S02]  /*0870*/  @P1 IMAD.MOV.U32 R5, RZ, RZ, RZ ;  /* 0x000000ffff051224 */ /* 0x000fe400078e00ff */
[----:B------:R-:W-:-:S05]  /*0880*/  @P1 IMAD.MOV.U32 R15, RZ, RZ, RZ ;  /* 0x000000ffff0f1224 */ /* 0x000fca00078e00ff */
[----:B------:R-:W1:Y:S01]  /*0890*/  @!P1 LDC R13, c[0x0][0xc] ;  /* 0x00000300ff0d9b82 */ /* 0x000e620000000800 */
[----:B------:R-:W-:Y:S01]  /*08a0*/  ULDC UR4, c[0x0][0xc] ;  /* 0x0000030000047ab9 */ /* 0x000fe20000000800 */
[----:B------:R-:W-:Y:S01]  /*08b0*/  ULDC UR5, c[0x0][0x10] ;  /* 0x0000040000057ab9 */ /* 0x000fe20000000800 */
[----:B------:R-:W-:Y:S01]  /*08c0*/  ULDC UR6, c[0x0][0x14] ;  /* 0x0000050000067ab9 */ /* 0x000fe20000000800 */
[----:B------:R-:W-:-:S04]  /*08d0*/  UIMAD.WIDE.U32 UR4, UR4, UR5, URZ ;  /* 0x00000005040472a5 */ /* 0x000fc8000f8e003f */
[----:B------:R-:W-:Y:S02]  /*08e0*/  UIMAD.WIDE.U32 UR36, UR4, UR6, URZ ;  /* 0x00000006042472a5 */ /* 0x000fe4000f8e003f */
[----:B------:R-:W-:-:S04]  /*08f0*/  UIMAD UR42, UR5, UR6, URZ ;  /* 0x00000006052a72a4 */ /* 0x000fc8000f8e023f */
[----:B------:R-:W-:Y:S01]  /*0900*/  UIADD3 UR42, UR37, UR42, URZ ;  /* 0x0000002a252a7290 */ /* 0x000fe2000fffe03f */
[----:B0-----:R-:W-:-:S04]  /*0910*/  @P1 IMAD.WIDE.U32 R16, R17, UR8, R4 ;  /* 0x0000000811101c25 */ /* 0x001fc8000f8e0004 */
[----:B------:R-:W-:Y:S02]  /*0920*/  @P1 IMAD.IADD R17, R17, 0x1, R15 ;  /* 0x0000000111111824 */ /* 0x000fe400078e020f */
[----:B-1----:R-:W-:-:S04]  /*0930*/  @!P1 IMAD.WIDE.U32 R10, R4, R13, R10 ;  /* 0x0000000d040a9225 */ /* 0x002fc800078e000a */
[----:B------:R-:W-:Y:S02]  /*0940*/  @!P1 IMAD.MOV.U32 R16, RZ, RZ, R10 ;  /* 0x000000ffff109224 */ /* 0x000fe400078e000a */
[----:B------:R-:W-:Y:S01]  /*0950*/  @!P1 IMAD.MOV.U32 R17, RZ, RZ, R11 ;  /* 0x000000ffff119224 */ /* 0x000fe200078e000b */
[----:B------:R-:W-:Y:S06]  /*0960*/  @!P2 BRA `(.L_x_5) ;  /* 0x00000000000ca947 */ /* 0x000fec0003800000 */
[----:B------:R-:W-:Y:S01]  /*0970*/  UCGABAR_WAIT ;  /* 0x0000000000007dc7 */ /* 0x000fe20008000000 */
[----:B------:R-:W-:Y:S01]  /*0980*/  CCTL.IVALL ;  /* 0x00000000ff00798f */ /* 0x000fe20002000000 */
[----:B------:R-:W-:Y:S05]  /*0990*/  BRA `(.L_x_6) ;  /* 0x0000000000047947 */ /* 0x000fea0003800000 */
.L_x_5:
[----:B------:R-:W-:Y:S06]  /*09a0*/  BAR.SYNC.DEFER_BLOCKING 0x0 ;  /* 0x0000000000007b1d */ /* 0x000fec0000010000 */
.L_x_6:
[----:B------:R-:W-:Y:S05]  /*09b0*/  @!P3 BRA `(.L_x_7) ;  /* 0x0000005c00a8b947 */ /* 0x000fea0003800000 */
[----:B------:R-:W-:-:S13]  /*09c0*/  ISETP.GT.U32.AND P0, PT, R8, 0x1, PT ;  /* 0x000000010800780c */ /* 0x000fda0003f04070 */
[----:B------:R-:W-:Y:S05]  /*09d0*/  @P0 EXIT ;  /* 0x000000000000094d */ /* 0x000fea0003800000 */
[----:B------:R-:W-:Y:S01]  /*09e0*/  ULDC.64 UR4, c[0x0][0x650] ;  /* 0x0001940000047ab9 */ /* 0x000fe20000000a00 */
[----:B------:R-:W-:Y:S01]  /*09f0*/  PRMT R3, RZ, 0x7610, R3 ;  /* 0x00007610ff037816 */ /* 0x000fe20000000003 */
[----:B------:R-:W-:Y:S01]  /*0a00*/  IMAD.MOV.U32 R103, RZ, RZ, -0x1 ;  /* 0xffffffffff677424 */ /* 0x000fe200078e00ff */
[----:B------:R-:W-:Y:S01]  /*0a10*/  ISETP.GE.U32.AND P0, PT, R16, UR4, PT ;  /* 0x0000000410007c0c */ /* 0x000fe2000bf06070 */
[----:B------:R-:W-:Y:S02]  /*0a20*/  IMAD.MOV.U32 R100, RZ, RZ, -0x1 ;  /* 0xffffffffff647424 */ /* 0x000fe400078e00ff */
[----:B------:R-:W-:Y:S01]  /*0a30*/  IMAD.MOV.U32 R101, RZ, RZ, -0x1 ;  /* 0xffffffffff657424 */ /* 0x000fe200078e00ff */
[----:B------:R-:W-:-:S13]  /*0a40*/  ISETP.GE.U32.AND.EX P0, PT, R17, UR5, PT, P0 ;  /* 0x0000000511007c0c */ /* 0x000fda000bf06100 */
[----:B------:R-:W-:Y:S05]  /*0a50*/  @P0 BRA `(.L_x_8) ;  /* 0x0000000400280947 */ /* 0x000fea0003800000 */
[----:B------:R-:W0:Y:S01]  /*0a60*/  LDC.64 R24, c[0x0][0x628] ;  /* 0x00018a00ff187b82 */ /* 0x000e220000000a00 */
[----:B------:R-:W-:Y:S02]  /*0a70*/  IMAD.MOV.U32 R10, RZ, RZ, R16 ;  /* 0x000000ffff0a7224 */ /* 0x000fe400078e0010 */
[----:B------:R-:W-:-:S05]  /*0a80*/  IMAD.MOV.U32 R11, RZ, RZ, R17 ;  /* 0x000000ffff0b7224 */ /* 0x000fca00078e0011 */
[----:B------:R-:W1:Y:S08]  /*0a90*/  LDC R8, c[0x0][0x630] ;  /* 0x00018c00ff087b82 */ /* 0x000e700000000800 */
[----:B------:R-:W2:Y:S01]  /*0aa0*/  LDC.64 R26, c[0x0][0x620] ;  /* 0x00018800ff1a7b82 */ /* 0x000ea20000000a00 */
[----:B0-----:R-:W-:-:S04]  /*0ab0*/  ISETP.NE.U32.AND P0, PT, R24, RZ, PT ;  /* 0x000000ff1800720c */ /* 0x001fc80003f05070 */
[----:B------:R-:W-:-:S13]  /*0ac0*/  ISETP.NE.AND.EX P0, PT, R25, RZ, PT, P0 ;  /* 0x000000ff1900720c */ /* 0x000fda0003f05300 */
[----:B-12---:R-:W-:Y:S05]  /*0ad0*/  @!P0 BRA `(.L_x_9) ;  /* 0x0000000000288947 */ /* 0x006fea0003800000 */
[----:B------:R-:W0:Y:S02]  /*0ae0*/  LDC R3, c[0x0][0x634] ;  /* 0x00018d00ff037b82 */ /* 0x000e240000000800 */
[----:B0-----:R-:W-:-:S05]  /*0af0*/  IADD3 R3, P0, R16, R3, RZ ;  /* 0x0000000310037210 */ /* 0x001fca0007f1e0ff */
[----:B------:R-:W-:-:S04]  /*0b00*/  IMAD.X R21, RZ, RZ, R17, P0 ;  /* 0x000000ffff157224 */ /* 0x000fc800000e0611 */
[----:B------:R-:W-:-:S04]  /*0b10*/  IMAD.WIDE.U32 R10, R21, R24, RZ ;  /* 0x00000018150a7225 */ /* 0x000fc800078e00ff */
[----:B------:R-:W-:-:S04]  /*0b20*/  IMAD.WIDE.U32 R12, P0, R3, R25, R10 ;  /* 0x00000019030c7225 */ /* 0x000fc8000780000a */
[----:B------:R-:W-:-:S04]  /*0b30*/  IMAD.WIDE.U32 R10, R3, R24, RZ ;  /* 0x00000018030a7225 */ /* 0x000fc800078e00ff */
[----:B------:R-:W-:Y:S01]  /*0b40*/  IMAD.X R15, RZ, RZ, RZ, P0 ;  /* 0x000000ffff0f7224 */ /* 0x000fe200000e06ff */
[----:B------:R-:W-:Y:S01]  /*0b50*/  IADD3 RZ, P0, R11, R12, RZ ;  /* 0x0000000c0bff7210 */ /* 0x000fe20007f1e0ff */
[----:B------:R-:W-:-:S04]  /*0b60*/  IMAD.MOV.U32 R14, RZ, RZ, R13 ;  /* 0x000000ffff0e7224 */ /* 0x000fc800078e000d */
[----:B------:R-:W-:-:S08]  /*0b70*/  IMAD.WIDE.U32.X R10, R21, R25, R14, P0 ;  /* 0x00000019150a7225 */ /* 0x000fd000000e040e */
.L_x_9:
[----:B------:R-:W0:Y:S01]  /*0b80*/  LDC.64 R30, c[0x0][0x640] ;  /* 0x00019000ff1e7b82 */ /* 0x000e220000000a00 */
[-CC-:B------:R-:W-:Y:S02]  /*0b90*/  SHF.R.U64 R101, R10, R8.reuse, R11.reuse ;  /* 0x000000080a657219 */ /* 0x180fe4000000120b */
[----:B------:R-:W-:Y:S02]  /*0ba0*/  SHF.R.U32.HI R3, RZ, R8, R11 ;  /* 0x00000008ff037219 */ /* 0x000fe4000001160b */
[----:B------:R-:W-:-:S03]  /*0bb0*/  IADD3 R5, P0, RZ, -R101, RZ ;  /* 0x80000065ff057210 */ /* 0x000fc60007f1e0ff */
[----:B------:R-:W1:Y:S02]  /*0bc0*/  LDC R12, c[0x0][0x618] ;  /* 0x00018600ff0c7b82 */ /* 0x000e640000000800 */
[----:B------:R-:W-:Y:S02]  /*0bd0*/  IMAD.X R3, RZ, RZ, ~R3, P0 ;  /* 0x000000ffff037224 */ /* 0x000fe400000e0e03 */
[----:B------:R-:W-:-:S04]  /*0be0*/  IMAD.WIDE.U32 R10, R5, R26, R16 ;  /* 0x0000001a050a7225 */ /* 0x000fc800078e0010 */
[----:B------:R-:W2:Y:S01]  /*0bf0*/  LDC R20, c[0x0][0x608] ;  /* 0x00018200ff147b82 */ /* 0x000ea20000000800 */
[----:B------:R-:W-:Y:S02]  /*0c00*/  IMAD R8, R3, R26, RZ ;  /* 0x0000001a03087224 */ /* 0x000fe400078e02ff */
[----:B------:R-:W-:Y:S02]  /*0c10*/  IMAD.MOV.U32 R3, RZ, RZ, -0x1 ;  /* 0xffffffffff037424 */ /* 0x000fe400078e00ff */
[----:B------:R-:W-:Y:S02]  /*0c20*/  IMAD R5, R5, R27, R8 ;  /* 0x0000001b05057224 */ /* 0x000fe400078e0208 */
[----:B------:R-:W-:Y:S01]  /*0c30*/  IMAD R26, R9, R23, R4 ;  /* 0x00000017091a7224 */ /* 0x000fe200078e0204 */
[----:B------:R-:W3:Y:S01]  /*0c40*/  LDC R28, c[0x0][0x658] ;  /* 0x00019600ff1c7b82 */ /* 0x000ee20000000800 */
[----:B------:R-:W-:Y:S01]  /*0c50*/  IMAD.IADD R5, R11, 0x1, R5 ;  /* 0x000000010b057824 */ /* 0x000fe200078e0205 */
[----:B0-----:R-:W-:Y:S01]  /*0c60*/  ISETP.NE.U32.AND P0, PT, R30, RZ, PT ;  /* 0x000000ff1e00720c */ /* 0x001fe20003f05070 */
[----:B------:R-:W-:-:S03]  /*0c70*/  IMAD.MOV.U32 R23, RZ, RZ, 0x1 ;  /* 0x00000001ff177424 */ /* 0x000fc600078e00ff */
[----:B------:R-:W-:Y:S02]  /*0c80*/  ISETP.NE.AND.EX P0, PT, R31, RZ, PT, P0 ;  /* 0x000000ff1f00720c */ /* 0x000fe40003f05300 */
[----:B------:R-:W0:Y:S01]  /*0c90*/  LDC R24, c[0x0][0x600] ;  /* 0x00018000ff187b82 */ /* 0x000e220000000800 */
[-CC-:B-1----:R-:W-:Y:S02]  /*0ca0*/  SHF.R.U64 R14, R10, R12.reuse, R5.reuse ;  /* 0x0000000c0a0e7219 */ /* 0x182fe40000001205 */
[----:B------:R-:W-:-:S05]  /*0cb0*/  SHF.R.U32.HI R5, RZ, R12, R5 ;  /* 0x0000000cff057219 */ /* 0x000fca0000011605 */
[----:B------:R-:W1:Y:S01]  /*0cc0*/  LDC R15, c[0x0][0x648] ;  /* 0x00019200ff0f7b82 */ /* 0x000e620000000800 */
[-CC-:B--2---:R-:W-:Y:S02]  /*0cd0*/  SHF.R.U64 R27, R14, R20.reuse, R5.reuse ;  /* 0x000000140e1b7219 */ /* 0x184fe40000001205 */
[----:B------:R-:W-:-:S05]  /*0ce0*/  SHF.R.U32.HI R5, RZ, R20, R5 ;  /* 0x00000014ff057219 */ /* 0x000fca0000011605 */
[----:B------:R-:W2:Y:S01]  /*0cf0*/  LDC R21, c[0x0][0x638] ;  /* 0x00018e00ff157b82 */ /* 0x000ea20000000800 */
[-CC-:B---3--:R-:W-:Y:S02]  /*0d00*/  SHF.R.U64 R20, R27, R28.reuse, R5.reuse ;  /* 0x0000001c1b147219 */ /* 0x188fe40000001205 */
[-C--:B------:R-:W-:Y:S02]  /*0d10*/  SHF.L.U32 R3, R3, R28.reuse, RZ ;  /* 0x0000001c03037219 */ /* 0x080fe400000006ff */
[----:B------:R-:W-:Y:S01]  /*0d20*/  SHF.R.U32.HI R5, RZ, R28, R5 ;  /* 0x0000001cff057219 */ /* 0x000fe20000011605 */
[----:B------:R-:W-:Y:S01]  /*0d30*/  IMAD.MOV.U32 R4, RZ, RZ, R20 ;  /* 0x000000ffff047224 */ /* 0x000fe200078e0014 */
[----:B------:R-:W-:Y:S01]  /*0d40*/  LOP3.LUT R12, RZ, R3, RZ, 0x33, !PT ;  /* 0x00000003ff0c7212 */ /* 0x000fe200078e33ff */
[----:B------:R-:W3:Y:S01]  /*0d50*/  LDC R25, c[0x0][0x610] ;  /* 0x00018400ff197b82 */ /* 0x000ee20000000800 */
[----:B------:R-:W-:Y:S05]  /*0d60*/  @!P0 BRA `(.L_x_10) ;  /* 0x0000000000288947 */ /* 0x000fea0003800000 */
[----:B------:R-:W4:Y:S02]  /*0d70*/  LDC R3, c[0x0][0x64c] ;  /* 0x00019300ff037b82 */ /* 0x000f240000000800 */
[----:B----4-:R-:W-:-:S05]  /*0d80*/  IADD3 R3, P0, R20, R3, RZ ;  /* 0x0000000314037210 */ /* 0x010fca0007f1e0ff */
        /* <DEDUP_REMOVED lines=8> */
.L_x_10:
[----:B-1----:R-:W-:Y:S01]  /*0e10*/  SHF.R.U64 R4, R4, R15, R5 ;  /* 0x0000000f04047219 */ /* 0x002fe20000001205 */
[----:B0-----:R-:W-:Y:S01]  /*0e20*/  VIADD R5, R24, 0xffffffff ;  /* 0xffffffff18057836 */ /* 0x001fe20000000000 */
[----:B------:R-:W-:Y:S02]  /*0e30*/  SHF.L.U32 R3, R23, R28, RZ ;  /* 0x0000001c17037219 */ /* 0x000fe400000006ff */
[----:B------:R-:W-:Y:S01]  /*0e40*/  LOP3.LUT R12, R27, R12, RZ, 0xc0, !PT ;  /* 0x0000000c1b0c7212 */ /* 0x000fe200078ec0ff */
[----:B------:R-:W-:Y:S01]  /*0e50*/  IMAD.MOV R8, RZ, RZ, -R4 ;  /* 0x000000ffff087224 */ /* 0x000fe200078e0a04 */
[----:B------:R-:W-:-:S03]  /*0e60*/  SEL R7, R7, R26, !P1 ;  /* 0x0000001a07077207 */ /* 0x000fc60004800000 */
[----:B------:R-:W-:Y:S01]  /*0e70*/  IMAD R12, R3, R4, R12 ;  /* 0x00000004030c7224 */ /* 0x000fe200078e020c */
[----:B------:R-:W-:Y:S01]  /*0e80*/  LOP3.LUT R4, R14, R5, RZ, 0xc0, !PT ;  /* 0x000000050e047212 */ /* 0x000fe200078ec0ff */
[----:B--2---:R-:W-:Y:S02]  /*0e90*/  IMAD R3, R8, R21, R20 ;  /* 0x0000001508037224 */ /* 0x004fe400078e0214 */
[----:B---3--:R-:W-:Y:S02]  /*0ea0*/  IMAD R7, R12, R25, R7 ;  /* 0x000000190c077224 */ /* 0x008fe400078e0207 */
[----:B------:R-:W-:Y:S02]  /*0eb0*/  IMAD.MOV.U32 R5, RZ, RZ, 0x1 ;  /* 0x00000001ff057424 */ /* 0x000fe400078e00ff */
[----:B------:R-:W-:-:S03]  /*0ec0*/  IMAD R4, R3, R24, R4 ;  /* 0x0000001803047224 */ /* 0x000fc600078e0204 */
[----:B------:R-:W-:Y:S02]  /*0ed0*/  PRMT R3, R5, 0x7610, R3 ;  /* 0x0000761005037816 */ /* 0x000fe40000000003 */
[----:B------:R-:W-:Y:S02]  /*0ee0*/  SEL R100, R4, R7, !P1 ;  /* 0x0000000704647207 */ /* 0x000fe40004800000 */
[----:B------:R-:W-:-:S07]  /*0ef0*/  SEL R103, R7, R4, !P1 ;  /* 0x0000000407677207 */ /* 0x000fce0004800000 */
.L_x_8:
[----:B------:R-:W-:-:S08]  /*0f00*/  NOP ;  /* 0x0000000000007918 */ /* 0x000fd00000000000 */
[----:B------:R-:W0:Y:S02]  /*0f10*/  USETMAXREG.TRY_ALLOC.CTAPOOL UP0, 0xe8 ;  /* 0x000000e8000079c8 */ /* 0x000e240008000600 */
[----:B0-----:R-:W-:-:S13]  /*0f20*/  PLOP3.LUT P0, PT, PT, PT, UP0, 0x80, 0x0 ;  /* 0x000000000000781c */ /* 0x001fda0003f0f008 */
[----:B------:R-:W-:Y:S05]  /*0f30*/  @!P0 BRA `(.L_x_8) ;  /* 0xfffffffc00f08947 */ /* 0x000fea000383ffff */
[----:B------:R-:W-:Y:S01]  /*0f40*/  ULDC.64 UR4, c[0x0][0x598] ;  /* 0x0001660000047ab9 */ /* 0x000fe20000000a00 */
[----:B------:R-:W-:Y:S01]  /*0f50*/  ULDC.64 UR38, c[0x0][0x208] ;  /* 0x0000820000267ab9 */ /* 0x000fe20000000a00 */
[----:B------:R-:W-:-:S04]  /*0f60*/  ISETP.NE.U32.AND P0, PT, RZ, UR4, PT ;  /* 0x00000004ff007c0c */ /* 0x000fc8000bf05070 */
[----:B------:R-:W-:-:S13]  /*0f70*/  ISETP.NE.AND.EX P0, PT, RZ, UR5, PT, P0 ;  /* 0x00000005ff007c0c */ /* 0x000fda000bf05300 */
[----:B------:R-:W-:Y:S05]  /*0f80*/  @!P0 BRA `(.L_x_11) ;  /* 0x00000000001c8947 */ /* 0x000fea0003800000 */
[----:B------:R-:W0:Y:S02]  /*0f90*/  LDC.64 R4, c[0x0][0x598] ;  /* 0x00016600ff047b82 */ /* 0x000e240000000a00 */
[----:B0-----:R-:W2:Y:S02]  /*0fa0*/  LDG.E.64 R4, desc[UR38][R4.64] ;  /* 0x0000002604047981 */ /* 0x001ea4000c1e1b00 */
[----:B--2---:R-:W-:-:S04]  /*0fb0*/  ISETP.NE.U32.AND P0, PT, R4, RZ, PT ;  /* 0x000000ff0400720c */ /* 0x004fc80003f05070 */
[----:B------:R-:W-:-:S13]  /*0fc0*/  ISETP.NE.AND.EX P0, PT, R5, RZ, PT, P0 ;  /* 0x000000ff0500720c */ /* 0x000fda0003f05300 */
[----:B------:R-:W-:Y:S05]  /*0fd0*/  @!P0 BRA `(.L_x_11) ;  /* 0x0000000000088947 */ /* 0x000fea0003800000 */
[----:B------:R0:W5:Y:S01]  /*0fe0*/  LD.E R23, desc[UR38][R4.64] ;  /* 0x0000002604177980 */ /* 0x000162000c101900 */
[----:B------:R-:W-:Y:S05]  /*0ff0*/  BRA `(.L_x_12) ;  /* 0x0000000000247947 */ /* 0x000fea0003800000 */
.L_x_11:
[----:B------:R-:W-:Y:S02]  /*1000*/  ULDC.64 UR4, c[0x0][0x588] ;  /* 0x0001620000047ab9 */ /* 0x000fe40000000a00 */
[----:B------:R-:W-:-:S04]  /*1010*/  ISETP.NE.U32.AND P0, PT, RZ, UR4, PT ;  /* 0x00000004ff007c0c */ /* 0x000fc8000bf05070 */
[----:B------:R-:W-:-:S13]  /*1020*/  ISETP.NE.AND.EX P0, PT, RZ, UR5, PT, P0 ;  /* 0x00000005ff007c0c */ /* 0x000fda000bf05300 */
[----:B------:R-:W-:Y:S05]  /*1030*/  @!P0 BRA `(.L_x_13) ;  /* 0x00000000000c8947 */ /* 0x000fea0003800000 */
[----:B------:R-:W0:Y:S02]  /*1040*/  LDC.64 R4, c[0x0][0x588] ;  /* 0x00016200ff047b82 */ /* 0x000e240000000a00 */
[----:B0-----:R1:W5:Y:S01]  /*1050*/  LDG.E R23, desc[UR38][R4.64] ;  /* 0x0000002604177981 */ /* 0x001362000c1e1900 */
[----:B------:R-:W-:Y:S05]  /*1060*/  BRA `(.L_x_12) ;  /* 0x0000000000087947 */ /* 0x000fea0003800000 */
.L_x_13:
[----:B------:R-:W-:Y:S02]  /*1070*/  ULDC UR4, c[0x0][0x580] ;  /* 0x0001600000047ab9 */ /* 0x000fe40000000800 */
[----:B------:R-:W-:-:S07]  /*1080*/  IMAD.U32 R23, RZ, RZ, UR4 ;  /* 0x00000004ff177e24 */ /* 0x000fce000f8e00ff */
.L_x_12:
[----:B------:R-:W-:Y:S02]  /*1090*/  ULDC.64 UR4, c[0x0][0x5a0] ;  /* 0x0001680000047ab9 */ /* 0x000fe40000000a00 */
[----:B------:R-:W-:-:S04]  /*10a0*/  ISETP.NE.U32.AND P0, PT, RZ, UR4, PT ;  /* 0x00000004ff007c0c */ /* 0x000fc8000bf05070 */
[----:B------:R-:W-:-:S13]  /*10b0*/  ISETP.NE.AND.EX P0, PT, RZ, UR5, PT, P0 ;  /* 0x00000005ff007c0c */ /* 0x000fda000bf05300 */
[----:B------:R-:W-:Y:S05]  /*10c0*/  @!P0 BRA `(.L_x_14) ;  /* 0x00000000001c8947 */ /* 0x000fea0003800000 */
[----:B01----:R-:W0:Y:S02]  /*10d0*/  LDC.64 R4, c[0x0][0x5a0] ;  /* 0x00016800ff047b82 */ /* 0x003e240000000a00 */
[----:B0-----:R-:W2:Y:S02]  /*10e0*/  LDG.E.64 R4, desc[UR38][R4.64] ;  /* 0x0000002604047981 */ /* 0x001ea4000c1e1b00 */
[----:B--2---:R-:W-:-:S04]  /*10f0*/  ISETP.NE.U32.AND P0, PT, R4, RZ, PT ;  /* 0x000000ff0400720c */ /* 0x004fc80003f05070 */
[----:B------:R-:W-:-:S13]  /*1100*/  ISETP.NE.AND.EX P0, PT, R5, RZ, PT, P0 ;  /* 0x000000ff0500720c */ /* 0x000fda0003f05300 */
[----:B------:R-:W-:Y:S05]  /*1110*/  @!P0 BRA `(.L_x_14) ;  /* 0x0000000000088947 */ /* 0x000fea0003800000 */
[----:B------:R0:W5:Y:S01]  /*1120*/  LD.E R90, desc[UR38][R4.64] ;  /* 0x00000026045a7980 */ /* 0x000162000c101900 */
[----:B------:R-:W-:Y:S05]  /*1130*/  BRA `(.L_x_15) ;  /* 0x0000000000247947 */ /* 0x000fea0003800000 */
.L_x_14:
[----:B------:R-:W-:Y:S02]  /*1140*/  ULDC.64 UR4, c[0x0][0x590] ;  /* 0x0001640000047ab9 */ /* 0x000fe40000000a00 */
[----:B------:R-:W-:-:S04]  /*1150*/  ISETP.NE.U32.AND P0, PT, RZ, UR4, PT ;  /* 0x00000004ff007c0c */ /* 0x000fc8000bf05070 */
[----:B------:R-:W-:-:S13]  /*1160*/  ISETP.NE.AND.EX P0, PT, RZ, UR5, PT, P0 ;  /* 0x00000005ff007c0c */ /* 0x000fda000bf05300 */
[----:B------:R-:W-:Y:S05]  /*1170*/  @!P0 BRA `(.L_x_16) ;  /* 0x00000000000c8947 */ /* 0x000fea0003800000 */
[----:B------:R-:W2:Y:S02]  /*1180*/  LDC.64 R90, c[0x0][0x590] ;  /* 0x00016400ff5a7b82 */ /* 0x000ea40000000a00 */
[----:B--2---:R2:W5:Y:S01]  /*1190*/  LDG.E R90, desc[UR38][R90.64] ;  /* 0x000000265a5a7981 */ /* 0x004562000c1e1900 */
[----:B------:R-:W-:Y:S05]  /*11a0*/  BRA `(.L_x_15) ;  /* 0x0000000000087947 */ /* 0x000fea0003800000 */
.L_x_16:
[----:B------:R-:W-:Y:S02]  /*11b0*/  ULDC UR4, c[0x0][0x584] ;  /* 0x0001610000047ab9 */ /* 0x000fe40000000800 */
[----:B------:R-:W-:-:S07]  /*11c0*/  IMAD.U32 R90, RZ, RZ, UR4 ;  /* 0x00000004ff5a7e24 */ /* 0x000fce000f8e00ff */
.L_x_15:
[----:B------:R-:W-:-:S13]  /*11d0*/  LOP3.LUT P0, RZ, R3, 0xff, RZ, 0xc0, !PT ;  /* 0x000000ff03ff7812 */ /* 0x000fda000780c0ff */
[----:B------:R-:W-:Y:S05]  /*11e0*/  @!P0 EXIT ;  /* 0x000000000000894d */ /* 0x000fea0003800000 */
[----:B------:R-:W3:Y:S01]  /*11f0*/  LDC R93, c[0x0][0x658] ;  /* 0x00019600ff5d7b82 */ /* 0x000ee20000000800 */
[----:B------:R-:W-:Y:S01]  /*1200*/  LOP3.LUT R6, R6, 0x1, RZ, 0xc0, !PT ;  /* 0x0000000106067812 */ /* 0x000fe200078ec0ff */
[----:B------:R-:W-:Y:S01]  /*1210*/  ULDC.64 UR6, c[0x0][0x288] ;  /* 0x0000a20000067ab9 */ /* 0x000fe20000000a00 */
[----:B------:R-:W-:Y:S01]  /*1220*/  SHF.R.U32.HI R3, RZ, 0x2, R95 ;  /* 0x00000002ff037819 */ /* 0x000fe2000001165f */
[----:B------:R-:W-:Y:S01]  /*1230*/  UIADD3 UR4, UR7, 0x3f, URZ ;  /* 0x0000003f07047890 */ /* 0x000fe2000fffe03f */
[----:B------:R-:W-:Y:S01]  /*1240*/  SHF.R.U32.HI R0, RZ, 0x1, R0 ;  /* 0x00000001ff007819 */ /* 0x000fe20000011600 */
[----:B------:R-:W-:Y:S01]  /*1250*/  IMAD.SHL.U32 R88, R6, 0x40, RZ ;  /* 0x0000004006587824 */ /* 0x000fe200078e00ff */
[----:B------:R-:W-:Y:S01]  /*1260*/  LOP3.LUT R3, R3, 0x7, RZ, 0xc0, !PT ;  /* 0x0000000703037812 */ /* 0x000fe200078ec0ff */
[----:B01----:R-:W0:Y:S01]  /*1270*/  LDC.64 R4, c[0x0][0x5c8] ;  /* 0x00017200ff047b82 */ /* 0x003e220000000a00 */
[----:B------:R-:W-:Y:S01]  /*1280*/  USHF.R.S32.HI UR5, URZ, 0x1f, UR4 ;  /* 0x0000001f3f057899 */ /* 0x000fe20008011404 */
[----:B------:R-:W-:Y:S01]  /*1290*/  LOP3.LUT R0, R0, 0x30, RZ, 0xc0, !PT ;  /* 0x0000003000007812 */ /* 0x000fe200078ec0ff */
[----:B------:R-:W-:Y:S01]  /*12a0*/  IMAD.MOV.U32 R8, RZ, RZ, 0x1 ;  /* 0x00000001ff087424 */ /* 0x000fe200078e00ff */
[--C-:B------:R-:W-:Y:S01]  /*12b0*/  LOP3.LUT R88, R88, 0x40, R3.reuse, 0xe2, !PT ;  /* 0x0000004058587812 */ /* 0x100fe200078ee203 */
[----:B------:R-:W-:Y:S01]  /*12c0*/  ULEA.HI UR5, UR5, UR4, URZ, 0x6 ;  /* 0x0000000405057291 */ /* 0x000fe2000f8f303f */
[-C--:B------:R-:W-:Y:S01]  /*12d0*/  IADD3 R3, RZ, -R0.reuse, -R3 ;  /* 0x80000000ff037210 */ /* 0x080fe20007ffe803 */
[----:B------:R-:W-:Y:S01]  /*12e0*/  IMAD.U32 R7, RZ, RZ, UR6 ;  /* 0x00000006ff077e24 */ /* 0x000fe2000f8e00ff */
[----:B------:R-:W1:Y:S01]  /*12f0*/  LDC R97, c[0x0][0x600] ;  /* 0x00018000ff617b82 */ /* 0x000e620000000800 */
[----:B------:R-:W-:Y:S01]  /*1300*/  LOP3.LUT R88, R88, R0, RZ, 0xfc, !PT ;  /* 0x0000000058587212 */ /* 0x000fe200078efcff */
[----:B------:R-:W-:Y:S01]  /*1310*/  IMAD.MOV.U32 R0, RZ, RZ, -0x1 ;  /* 0xffffffffff007424 */ /* 0x000fe200078e00ff */
[----:B------:R-:W-:Y:S01]  /*1320*/  USHF.R.S32.HI UR43, URZ, 0x6, UR5 ;  /* 0x000000063f2b7899 */ /* 0x000fe20008011405 */
[C---:B------:R-:W-:Y:S01]  /*1330*/  LOP3.LUT R94, R95.reuse, 0x3, RZ, 0xc0, !PT ;  /* 0x000000035f5e7812 */ /* 0x040fe200078ec0ff */
[----:B------:R-:W-:Y:S01]  /*1340*/  IMAD R3, R6, -0x40, R3 ;  /* 0xffffffc006037824 */ /* 0x000fe200078e0203 */
[C---:B------:R-:W-:Y:S01]  /*1350*/  LOP3.LUT R96, R95.reuse, 0x80, RZ, 0xc0, !PT ;  /* 0x000000805f607812 */ /* 0x040fe200078ec0ff */
[----:B------:R-:W-:Y:S01]  /*1360*/  UISETP.LT.AND UP0, UPT, UR43, 0x1, UPT ;  /* 0x000000012b00788c */ /* 0x000fe2000bf01270 */
[-C--:B---3--:R-:W-:Y:S01]  /*1370*/  SHF.L.U32 R0, R0, R93.reuse, RZ ;  /* 0x0000005d00007219 */ /* 0x088fe200000006ff */
[----:B------:R-:W-:Y:S01]  /*1380*/  ULDC UR4, c[0x0][0x284] ;  /* 0x0000a10000047ab9 */ /* 0x000fe20000000800 */
[----:B------:R-:W-:Y:S01]  /*1390*/  IMAD R94, R94, -0x2, R7 ;  /* 0xfffffffe5e5e7824 */ /* 0x000fe200078e0207 */
[----:B------:R-:W-:Y:S01]  /*13a0*/  USEL UR44, UR43, 0x1, UP0 ;  /* 0x000000012b2c7887 */ /* 0x000fe20008000000 */
[----:B------:R-:W-:Y:S01]  /*13b0*/  SHF.L.U32 R93, R8, R93, RZ ;  /* 0x0000005d085d7219 */ /* 0x000fe200000006ff */
[----:B------:R-:W-:Y:S01]  /*13c0*/  IMAD.SHL.U32 R95, R95, 0x2, RZ ;  /* 0x000000025f5f7824 */ /* 0x000fe200078e00ff */
[----:B------:R-:W-:Y:S01]  /*13d0*/  LOP3.LUT R102, R18, 0x1, RZ, 0xfc, !PT ;  /* 0x0000000112667812 */ /* 0x000fe200078efcff */
[----:B------:R-:W-:Y:S01]  /*13e0*/  VIADD R99, R3, UR4 ;  /* 0x0000000403637c36 */ /* 0x000fe20008000000 */
[C---:B0-----:R-:W-:Y:S01]  /*13f0*/  SHF.L.U64.HI R92, R4.reuse, 0x3, R5 ;  /* 0x00000003045c7819 */ /* 0x041fe20000010205 */
[----:B--2---:R-:W-:Y:S01]  /*1400*/  IMAD.SHL.U32 R91, R4, 0x8, RZ ;  /* 0x00000008045b7824 */ /* 0x004fe200078e00ff */
[----:B------:R-:W-:Y:S01]  /*1410*/  SHF.R.U32.HI R96, RZ, 0x7, R96 ;  /* 0x00000007ff607819 */ /* 0x000fe20000011660 */
[----:B------:R-:W-:Y:S01]  /*1420*/  IMAD.MOV.U32 R89, RZ, RZ, RZ ;  /* 0x000000ffff597224 */ /* 0x000fe200078e00ff */
[----:B------:R-:W-:Y:S01]  /*1430*/  LOP3.LUT R98, RZ, R0, RZ, 0x33, !PT ;  /* 0x00000000ff627212 */ /* 0x000fe200078e33ff */
[----:B------:R-:W-:Y:S01]  /*1440*/  UIADD3 UR44, UR43, -UR44, URZ ;  /* 0x8000002c2b2c7290 */ /* 0x000fe2000fffe03f */
[----:B------:R-:W-:Y:S01]  /*1450*/  UMOV UR40, URZ ;  /* 0x0000003f00287c82 */ /* 0x000fe20008000000 */
[----:B-1----:R-:W-:Y:S01]  /*1460*/  VIADD R97, R97, 0xffffffff ;  /* 0xffffffff61617836 */ /* 0x002fe20000000000 */
[----:B------:R-:W-:-:S09]  /*1470*/  UMOV UR41, URZ ;  /* 0x0000003f00297c82 */ /* 0x000fd20008000000 */
.L_x_162:
[----:B0-----:R-:W0:Y:S01]  /*1480*/  SHFL.IDX PT, R0, R96, RZ, 0x1f ;  /* 0x00001fff60007589 */ /* 0x001e2200000e0000 */
[----:B-1----:R-:W1:Y:S01]  /*1490*/  S2UR UR7, SR_CgaCtaId ;  /* 0x00000000000779c3 */ /* 0x002e620000008800 */
[----:B------:R-:W-:Y:S01]  /*14a0*/  UMOV UR6, 0x400 ;  /* 0x0000040000067882 */ /* 0x000fe20000000000 */
[----:B0-----:R-:W-:Y:S01]  /*14b0*/  R2UR UR4, R0 ;  /* 0x00000000000472ca */ /* 0x001fe200000e0000 */
[----:B-1----:R-:W-:-:S12]  /*14c0*/  ULEA UR6, UR7, UR6, 0x18 ;  /* 0x0000000607067291 */ /* 0x002fd8000f8ec03f */
[----:B------:R-:W-:-:S04]  /*14d0*/  ULEA.HI UR5, UR4, UR4, URZ, 0x1 ;  /* 0x0000000404057291 */ /* 0x000fc8000f8f083f */
[----:B------:R-:W-:-:S04]  /*14e0*/  ULOP3.LUT UR5, UR5, 0x7fffe, URZ, 0xc0, !UPT ;  /* 0x0007fffe05057892 */ /* 0x000fc8000f8ec03f */
[----:B------:R-:W-:-:S03]  /*14f0*/  UIADD3 UR5, UR4, -UR5, URZ ;  /* 0x8000000504057290 */ /* 0x000fc6000fffe03f */
[----:B------:R-:W-:Y:S01]  /*1500*/  ULDC UR4, c[0x0][0x28c] ;  /* 0x0000a30000047ab9 */ /* 0x000fe20000000800 */
[----:B------:R-:W-:Y:S01]  /*1510*/  ULEA UR5, UR5, UR6, 0xd ;  /* 0x0000000605057291 */ /* 0x000fe2000f8e683f */
[----:B------:R-:W-:-:S03]  /*1520*/  ISETP.LT.AND P0, PT, RZ, UR4, PT ;  /* 0x00000004ff007c0c */ /* 0x000fc6000bf01270 */
[----:B------:R-:W-:-:S04]  /*1530*/  UIADD3 UR5, UR5, 0x100, URZ ;  /* 0x0000010005057890 */ /* 0x000fc8000fffe03f */
[----:B------:R-:W-:-:S04]  /*1540*/  USHF.R.U32.HI UR5, URZ, 0x4, UR5 ;  /* 0x000000043f057899 */ /* 0x000fc80008011605 */
[----:B------:R-:W-:-:S04]  /*1550*/  ULOP3.LUT UR5, UR5, 0x3fff, URZ, 0xc0, !UPT ;  /* 0x00003fff05057892 */ /* 0x000fc8000f8ec03f */
[----:B------:R-:W-:Y:S01]  /*1560*/  ULOP3.LUT UR45, UR5, 0x10000, URZ, 0xfc, !UPT ;  /* 0x00010000052d7892 */ /* 0x000fe2000f8efc3f */
[----:B--2345:R-:W-:Y:S11]  /*1570*/  @P0 BRA `(.L_x_17) ;  /* 0x0000000000400947 */ /* 0x03cff60003800000 */
[----:B------:R-:W-:Y:S01]  /*1580*/  MOV R0, 0x0 ;  /* 0x0000000000007802 */ /* 0x000fe20000000f00 */
[----:B------:R-:W-:Y:S01]  /*1590*/  ULDC.64 UR4, c[0x4][0x68] ;  /* 0x01001a0000047ab9 */ /* 0x000fe20000000a00 */
[----:B------:R-:W-:Y:S01]  /*15a0*/  ULDC.64 UR6, c[0x4][0x8] ;  /* 0x0100020000067ab9 */ /* 0x000fe20000000a00 */
[----:B------:R-:W-:Y:S01]  /*15b0*/  IMAD.U32 R4, RZ, RZ, UR4 ;  /* 0x00000004ff047e24 */ /* 0x000fe2000f8e00ff */
[----:B------:R0:W1:Y:S01]  /*15c0*/  LDC.64 R14, c[0x4][R0] ;  /* 0x01000000000e7b82 */ /* 0x0000620000000a00 */
[----:B------:R-:W-:Y:S01]  /*15d0*/  IMAD.U32 R5, RZ, RZ, UR5 ;  /* 0x00000005ff057e24 */ /* 0x000fe2000f8e00ff */
[----:B------:R-:W-:Y:S01]  /*15e0*/  ULDC.64 UR4, c[0x4][0x70] ;  /* 0x01001c0000047ab9 */ /* 0x000fe20000000a00 */
[----:B------:R-:W-:Y:S02]  /*15f0*/  IMAD.U32 R10, RZ, RZ, UR6 ;  /* 0x00000006ff0a7e24 */ /* 0x000fe4000f8e00ff */
[----:B------:R-:W-:Y:S02]  /*1600*/  IMAD.U32 R6, RZ, RZ, UR4 ;  /* 0x00000004ff067e24 */ /* 0x000fe4000f8e00ff */
[----:B------:R-:W-:-:S02]  /*1610*/  IMAD.U32 R7, RZ, RZ, UR5 ;  /* 0x00000005ff077e24 */ /* 0x000fc4000f8e00ff */
[----:B------:R-:W-:Y:S02]  /*1620*/  IMAD.U32 R11, RZ, RZ, UR7 ;  /* 0x00000007ff0b7e24 */ /* 0x000fe4000f8e00ff */
[----:B------:R-:W-:Y:S02]  /*1630*/  IMAD.MOV.U32 R8, RZ, RZ, 0x1e1 ;  /* 0x000001e1ff087424 */ /* 0x000fe400078e00ff */
[----:B------:R-:W-:Y:S02]  /*1640*/  IMAD.MOV.U32 R12, RZ, RZ, 0x1 ;  /* 0x00000001ff0c7424 */ /* 0x000fe400078e00ff */
[----:B0-----:R-:W-:-:S07]  /*1650*/  IMAD.MOV.U32 R13, RZ, RZ, RZ ;  /* 0x000000ffff0d7224 */ /* 0x001fce00078e00ff */
[----:B------:R-:W-:-:S07]  /*1660*/  LEPC R20, `(.L_x_17) ;  /* 0x000000001014794e */ /* 0x000fce0000000000 */
[----:B-1---5:R-:W-:Y:S05]  /*1670*/  CALL.ABS.NOINC R14 ;  /* 0x000000000e007343 */ /* 0x022fea0003c00000 */
.L_x_17:
[----:B------:R-:W-:-:S13]  /*1680*/  ISETP.NE.AND P0, PT, R102, 0x3, PT ;  /* 0x000000036600780c */ /* 0x000fda0003f05270 */
[----:B------:R-:W-:Y:S05]  /*1690*/  @!P0 BRA `(.L_x_18) ;  /* 0x0000000000048947 */ /* 0x000fea0003800000 */
[----:B------:R-:W-:Y:S01]  /*16a0*/  BPT.TRAP 0x1 ;  /* 0x000000040000795c */ /* 0x000fe20000300000 */
.L_x_18:
[----:B------:R-:W0:Y:S01]  /*16b0*/  S2UR UR5, SR_CgaCtaId ;  /* 0x00000000000579c3 */ /* 0x000e220000008800 */
[----:B------:R-:W-:Y:S01]  /*16c0*/  UMOV UR4, 0x400 ;  /* 0x0000040000047882 */ /* 0x000fe20000000000 */
[----:B------:R-:W-:Y:S02]  /*16d0*/  IMAD.U32 R0, RZ, RZ, UR40 ;  /* 0x00000028ff007e24 */ /* 0x000fe4000f8e00ff */
[----:B------:R-:W-:-:S03]  /*16e0*/  IMAD.U32 R3, RZ, RZ, UR41 ;  /* 0x00000029ff037e24 */ /* 0x000fc6000f8e00ff */
[----:B------:R-:W-:Y:S01]  /*16f0*/  SHF.L.U32 R0, R0, 0x1f, RZ ;  /* 0x0000001f00007819 */ /* 0x000fe200000006ff */
[----:B0-----:R-:W-:-:S06]  /*1700*/  ULEA UR4, UR5, UR4, 0x18 ;  /* 0x0000000405047291 */ /* 0x001fcc000f8ec03f */
[----:B------:R-:W-:-:S04]  /*1710*/  IMAD.U32 R6, RZ, RZ, UR4 ;  /* 0x00000004ff067e24 */ /* 0x000fc8000f8e00ff */
[----:B------:R-:W-:-:S04]  /*1720*/  IMAD R3, R3, 0x8, R6 ;  /* 0x0000000803037824 */ /* 0x000fc800078e0206 */
[----:B------:R0:W1:Y:S01]  /*1730*/  SYNCS.PHASECHK.TRANS64.TRYWAIT P1, [R3+URZ], R0 ;  /* 0x00000000030075a7 */ /* 0x000062000802017f */
[----:B------:R-:W-:Y:S05]  /*1740*/  @!P0 BRA `(.L_x_19) ;  /* 0x0000000000048947 */ /* 0x000fea0003800000 */
[----:B------:R-:W-:Y:S01]  /*1750*/  BPT.TRAP 0x1 ;  /* 0x000000040000795c */ /* 0x000fe20000300000 */
.L_x_19:
[----:B------:R-:W-:-:S05]  /*1760*/  IMAD.U32 R4, RZ, RZ, UR44 ;  /* 0x0000002cff047e24 */ /* 0x000fca000f8e00ff */
[----:B------:R-:W-:Y:S01]  /*1770*/  ISETP.GE.AND P2, PT, R4, 0x1, PT ;  /* 0x000000010400780c */ /* 0x000fe20003f46270 */
[----:B-1----:R-:W-:-:S12]  /*1780*/  @P1 BRA `(.L_x_20) ;  /* 0x0000000000081947 */ /* 0x002fd80003800000 */
[----:B------:R-:W1:Y:S02]  /*1790*/  SYNCS.PHASECHK.TRANS64.TRYWAIT P1, [R3+URZ], R0 ;  /* 0x00000000030075a7 */ /* 0x000e64000802017f */
[----:B-1----:R-:W-:Y:S05]  /*17a0*/  @!P1 BRA `(.L_x_21) ;  /* 0x0000006400809947 */ /* 0x002fea0003800000 */
.L_x_20:
[----:B------:R-:W-:Y:S05]  /*17b0*/  WARPSYNC.ALL ;  /* 0x0000000000007948 */ /* 0x000fea0003800000 */
[----:B------:R-:W-:Y:S01]  /*17c0*/  R2UR UR4, R6 ;  /* 0x00000000060472ca */ /* 0x000fe200000e0000 */
[----:B------:R-:W-:Y:S01]  /*17d0*/  ULEA UR5, UR41, UR45, 0xa ;  /* 0x0000002d29057291 */ /* 0x000fe2000f8e503f */
[----:B------:R-:W-:Y:S01]  /*17e0*/  WARPGROUP.ARRIVE ;  /* 0x00000000000079c5 */ /* 0x000fe20000000000 */
[----:B------:R-:W-:Y:S01]  /*17f0*/  UMOV UR9, 0x40000040 ;  /* 0x4000004000097882 */ /* 0x000fe20000000000 */
[----:B------:R-:W-:-:S04]  /*1800*/  UMOV UR11, 0x40000040 ;  /* 0x40000040000b7882 */ /* 0x000fc80000000000 */
[----:B------:R-:W-:-:S05]  /*1810*/  UMOV UR8, UR5 ;  /* 0x0000000500087c82 */ /* 0x000fca0008000000 */
[----:B------:R-:W-:-:S04]  /*1820*/  UIADD3 UR4, UR4, 0xc100, URZ ;  /* 0x0000c10004047890 */ /* 0x000fc8000fffe03f */
[----:B------:R-:W-:-:S04]  /*1830*/  USHF.R.U32.HI UR4, URZ, 0x4, UR4 ;  /* 0x000000043f047899 */ /* 0x000fc80008011604 */
[----:B------:R-:W-:-:S04]  /*1840*/  ULOP3.LUT UR4, UR4, 0x3fff, URZ, 0xc0, !UPT ;  /* 0x00003fff04047892 */ /* 0x000fc8000f8ec03f */
[----:B------:R-:W-:-:S04]  /*1850*/  ULOP3.LUT UR4, UR4, 0x2000000, URZ, 0xfc, !UPT ;  /* 0x0200000004047892 */ /* 0x000fc8000f8efc3f */
[----:B------:R-:W-:-:S07]  /*1860*/  ULEA UR6, UR41, UR4, 0xa ;  /* 0x0000000429067291 */ /* 0x000fce000f8e503f */
[----:B------:R-:W-:Y:S02]  /*1870*/  UMOV UR10, UR6 ;  /* 0x00000006000a7c82 */ /* 0x000fe40008000000 */
[----:B------:R-:W-:Y:S01]  /*1880*/  HGMMA.64x128x16.F32 R24, gdesc[UR8].tnspB, RZ, !UPT, gsb0 ;  /* 0x41e00000081879f0 */ /* 0x000fe2000c0008ff */
[----:B------:R-:W-:Y:S02]  /*1890*/  UIADD3 UR8, UR5, 0x2, URZ ;  /* 0x0000000205087890 */ /* 0x000fe4000fffe03f */
[----:B------:R-:W-:Y:S01]  /*18a0*/  UIADD3 UR10, UR6, 0x80, URZ ;  /* 0x00000080060a7890 */ /* 0x000fe2000fffe03f */
[----:B------:R-:W-:Y:S01]  /*18b0*/  UMOV UR9, 0x40000040 ;  /* 0x4000004000097882 */ /* 0x000fe20000000000 */
[----:B------:R-:W-:Y:S01]  /*18c0*/  UMOV UR11, 0x40000040 ;  /* 0x40000040000b7882 */ /* 0x000fe20000000000 */
[----:B------:R-:W-:Y:S02]  /*18d0*/  WARPGROUP.DEPBAR.LE gsb0, 0x0 ;  /* 0x00008000000079c5 */ /* 0x000fe40000010000 */
[----:B------:R-:W-:-:S06]  /*18e0*/  WARPGROUP.ARRIVE ;  /* 0x00000000000079c5 */ /* 0x000fcc0000000000 */
[----:B------:R-:W-:Y:S01]  /*18f0*/  HGMMA.64x128x16.F32 R24, gdesc[UR8].tnspB, R24, gsb0 ;  /* 0x41e00000081879f0 */ /* 0x000fe20008000818 */
        /* <DEDUP_REMOVED lines=13> */
[----:B------:R-:W-:Y:S03]  /*19d0*/  HGMMA.64x128x16.F32 R24, gdesc[UR8].tnspB, R24, gsb0 ;  /* 0x41e00000081879f0 */ /* 0x000fe60008000818 */
[----:B------:R-:W-:Y:S02]  /*19e0*/  WARPGROUP.DEPBAR.LE gsb0, 0x0 ;  /* 0x00008000000079c5 */ /* 0x000fe40000010000 */
[----:B------:R-:W-:Y:S05]  /*19f0*/  @!P2 BRA `(.L_x_22) ;  /* 0x000000040028a947 */ /* 0x000fea0003800000 */
[----:B------:R-:W-:Y:S01]  /*1a00*/  UIADD3 UR5, UR41, 0x1, URZ ;  /* 0x0000000129057890 */ /* 0x000fe2000fffe03f */
[----:B01----:R-:W-:Y:S02]  /*1a10*/  IMAD.U32 R0, RZ, RZ, UR44 ;  /* 0x0000002cff007e24 */ /* 0x003fe4000f8e00ff */
[----:B------:R-:W-:Y:S01]  /*1a20*/  IMAD.U32 R3, RZ, RZ, UR41 ;  /* 0x00000029ff037e24 */ /* 0x000fe2000f8e00ff */
[----:B------:R-:W-:-:S04]  /*1a30*/  UISETP.NE.AND UP0, UPT, UR5, 0x3, UPT ;  /* 0x000000030500788c */ /* 0x000fc8000bf05270 */
[----:B------:R-:W-:Y:S02]  /*1a40*/  USEL UR6, URZ, 0x1, UP0 ;  /* 0x000000013f067887 */ /* 0x000fe40008000000 */
[----:B------:R-:W-:Y:S02]  /*1a50*/  USEL UR5, UR5, URZ, UP0 ;  /* 0x0000003f05057287 */ /* 0x000fe40008000000 */
[----:B------:R-:W-:-:S06]  /*1a60*/  ULOP3.LUT UR6, UR40, UR6, URZ, 0x3c, !UPT ;  /* 0x0000000628067292 */ /* 0x000fcc000f8e3c3f */
[----:B------:R-:W-:-:S07]  /*1a70*/  IMAD.U32 R7, RZ, RZ, UR6 ;  /* 0x00000006ff077e24 */ /* 0x000fce000f8e00ff */
.L_x_29:
[----:B------:R-:W-:Y:S05]  /*1a80*/  @!P0 BRA `(.L_x_23) ;  /* 0x0000000000048947 */ /* 0x000fea0003800000 */
[----:B------:R-:W-:Y:S01]  /*1a90*/  BPT.TRAP 0x1 ;  /* 0x000000040000795c */ /* 0x000fe20000300000 */
.L_x_23:
[----:B------:R-:W0:Y:S01]  /*1aa0*/  S2UR UR7, SR_CgaCtaId ;  /* 0x00000000000779c3 */ /* 0x000e220000008800 */
[----:B------:R-:W-:Y:S01]  /*1ab0*/  UMOV UR6, 0x400 ;  /* 0x0000040000067882 */ /* 0x000fe20000000000 */
[----:B------:R-:W-:Y:S01]  /*1ac0*/  IMAD.U32 R5, RZ, RZ, UR5 ;  /* 0x00000005ff057e24 */ /* 0x000fe2000f8e00ff */
[----:B------:R-:W-:Y:S01]  /*1ad0*/  SHF.L.U32 R4, R7, 0x1f, RZ ;  /* 0x0000001f07047819 */ /* 0x000fe200000006ff */
[----:B0-----:R-:W-:-:S06]  /*1ae0*/  ULEA UR6, UR7, UR6, 0x18 ;  /* 0x0000000607067291 */ /* 0x001fcc000f8ec03f */
[----:B------:R-:W-:-:S04]  /*1af0*/  IMAD.U32 R6, RZ, RZ, UR6 ;  /* 0x00000006ff067e24 */ /* 0x000fc8000f8e00ff */
[----:B------:R-:W-:-:S04]  /*1b00*/  IMAD R5, R5, 0x8, R6 ;  /* 0x0000000805057824 */ /* 0x000fc800078e0206 */
[----:B------:R0:W1:Y:S01]  /*1b10*/  SYNCS.PHASECHK.TRANS64.TRYWAIT P1, [R5+URZ], R4 ;  /* 0x00000004050075a7 */ /* 0x000062000802017f */
[----:B------:R-:W-:Y:S05]  /*1b20*/  @!P0 BRA `(.L_x_24) ;  /* 0x0000000000048947 */ /* 0x000fea0003800000 */
[----:B------:R-:W-:Y:S01]  /*1b30*/  BPT.TRAP 0x1 ;  /* 0x000000040000795c */ /* 0x000fe20000300000 */
.L_x_24:
[----:B-1----:R-:W-:Y:S05]  /*1b40*/  @P1 BRA `(.L_x_25) ;  /* 0x0000000000081947 */ /* 0x002fea0003800000 */
[----:B------:R-:W1:Y:S02]  /*1b50*/  SYNCS.PHASECHK.TRANS64.TRYWAIT P1, [R5+URZ], R4 ;  /* 0x00000004050075a7 */ /* 0x000e64000802017f */
[----:B-1----:R-:W-:Y:S05]  /*1b60*/  @!P1 BRA `(.L_x_26) ;  /* 0x0000006000a49947 */ /* 0x002fea0003800000 */
.L_x_25:
[----:B------:R-:W-:Y:S01]  /*1b70*/  ULEA UR6, UR5, UR45, 0xa ;  /* 0x0000002d05067291 */ /* 0x000fe2000f8e503f */
[----:B------:R-:W-:Y:S01]  /*1b80*/  WARPGROUP.ARRIVE ;  /* 0x00000000000079c5 */ /* 0x000fe20000000000 */
[----:B------:R-:W-:Y:S01]  /*1b90*/  ULEA UR7, UR5, UR4, 0xa ;  /* 0x0000000405077291 */ /* 0x000fe2000f8e503f */
[----:B------:R-:W-:Y:S01]  /*1ba0*/  UMOV UR9, 0x40000040 ;  /* 0x4000004000097882 */ /* 0x000fe20000000000 */
[----:B------:R-:W-:-:S03]  /*1bb0*/  UMOV UR11, 0x40000040 ;  /* 0x40000040000b7882 */ /* 0x000fc60000000000 */
[----:B------:R-:W-:Y:S02]  /*1bc0*/  UMOV UR8, UR6 ;  /* 0x0000000600087c82 */ /* 0x000fe40008000000 */
[----:B------:R-:W-:Y:S02]  /*1bd0*/  UMOV UR10, UR7 ;  /* 0x00000007000a7c82 */ /* 0x000fe40008000000 */
[----:B------:R-:W-:Y:S01]  /*1be0*/  HGMMA.64x128x16.F32 R24, gdesc[UR8].tnspB, R24, gsb0 ;  /* 0x41e00000081879f0 */ /* 0x000fe20008000818 */
[----:B------:R-:W-:Y:S02]  /*1bf0*/  UIADD3 UR8, UR6, 0x2, URZ ;  /* 0x0000000206087890 */ /* 0x000fe4000fffe03f */
[----:B------:R-:W-:Y:S01]  /*1c00*/  UIADD3 UR10, UR7, 0x80, URZ ;  /* 0x00000080070a7890 */ /* 0x000fe2000fffe03f */
[----:B------:R-:W-:Y:S01]  /*1c10*/  UMOV UR9, 0x40000040 ;  /* 0x4000004000097882 */ /* 0x000fe20000000000 */
[----:B------:R-:W-:Y:S01]  /*1c20*/  UMOV UR11, 0x40000040 ;  /* 0x40000040000b7882 */ /* 0x000fe20000000000 */
[----:B------:R-:W-:-:S02]  /*1c30*/  WARPGROUP.DEPBAR.LE gsb0, 0x0 ;  /* 0x00008000000079c5 */ /* 0x000fc40000010000 */
        /* <DEDUP_REMOVED lines=18> */
[----:B------:R-:W-:Y:S01]  /*1d60*/  BPT.TRAP 0x1 ;  /* 0x000000040000795c */ /* 0x000fe20000300000 */
.L_x_27:
[----:B------:R-:W-:-:S13]  /*1d70*/  ISETP.NE.AND P1, PT, R22, RZ, PT ;  /* 0x000000ff1600720c */ /* 0x000fda0003f25270 */
[----:B01----:R-:W-:-:S04]  /*1d80*/  @P1 IMAD R4, R3, 0x8, R6 ;  /* 0x0000000803041824 */ /* 0x003fc800078e0206 */
[----:B------:R-:W-:-:S05]  /*1d90*/  @P1 VIADD R4, R4, 0x18 ;  /* 0x0000001804041836 */ /* 0x000fca0000000000 */
[----:B------:R-:W-:-:S04]  /*1da0*/  @P1 PRMT R4, R19, 0x654, R4 ;  /* 0x0000065413041816 */ /* 0x000fc80000000004 */
[----:B------:R0:W-:Y:S01]  /*1db0*/  @P1 SYNCS.ARRIVE.TRANS64.RED.A1T0 RZ, [R4+URZ], RZ ;  /* 0x000000ff04ff19a7 */ /* 0x0001e2000810043f */
[----:B------:R-:W-:-:S13]  /*1dc0*/  ISETP.GT.U32.AND P1, PT, R18, 0x1, PT ;  /* 0x000000011200780c */ /* 0x000fda0003f24070 */
[----:B0-----:R-:W-:Y:S05]  /*1dd0*/  @P1 BRA `(.L_x_28) ;  /* 0x0000000000041947 */ /* 0x001fea0003800000 */
[----:B------:R-:W-:Y:S01]  /*1de0*/  BPT.TRAP 0x1 ;  /* 0x000000040000795c */ /* 0x000fe20000300000 */
.L_x_28:
[----:B------:R-:W-:Y:S01]  /*1df0*/  UIADD3 UR5, UR5, 0x1, URZ ;  /* 0x0000000105057890 */ /* 0x000fe2000fffe03f */
[C---:B------:R-:W-:Y:S01]  /*1e00*/  ISETP.GT.AND P2, PT, R0.reuse, 0x1, PT ;  /* 0x000000010000780c */ /* 0x040fe20003f44270 */
[----:B------:R-:W-:Y:S02]  /*1e10*/  VIADD R3, R3, 0x1 ;  /* 0x0000000103037836 */ /* 0x000fe40000000000 */
[----:B------:R-:W-:Y:S01]  /*1e20*/  UISETP.NE.AND UP0, UPT, UR5, 0x3, UPT ;  /* 0x000000030500788c */ /* 0x000fe2000bf05270 */
[----:B------:R-:W-:Y:S02]  /*1e30*/  VIADD R0, R0, 0xffffffff ;  /* 0xffffffff00007836 */ /* 0x000fe40000000000 */
[C---:B------:R-:W-:Y:S01]  /*1e40*/  ISETP.NE.AND P1, PT, R3.reuse, 0x3, PT ;  /* 0x000000030300780c */ /* 0x040fe20003f25270 */
[----:B------:R-:W-:Y:S02]  /*1e50*/  USEL UR6, URZ, 0x1, UP0 ;  /* 0x000000013f067887 */ /* 0x000fe40008000000 */
[----:B------:R-:W-:Y:S01]  /*1e60*/  USEL UR5, UR5, URZ, UP0 ;  /* 0x0000003f05057287 */ /* 0x000fe20008000000 */
[----:B------:R-:W-:-:S03]  /*1e70*/  SEL R3, R3, RZ, P1 ;  /* 0x000000ff03037207 */ /* 0x000fc60000800000 */
[----:B------:R-:W-:Y:S01]  /*1e80*/  LOP3.LUT R7, R7, UR6, RZ, 0x3c, !PT ;  /* 0x0000000607077c12 */ /* 0x000fe2000f8e3cff */
[----:B------:R-:W-:Y:S07]  /*1e90*/  @P2 BRA `(.L_x_29) ;  /* 0xfffffff800f82947 */ /* 0x000fee000383ffff */
.L_x_22:
[----:B01----:R-:W0:Y:S02]  /*1ea0*/  LDC R0, c[0x0][0x28c] ;  /* 0x0000a300ff007b82 */ /* 0x003e240000000800 */
[----:B0-----:R-:W-:-:S13]  /*1eb0*/  ISETP.GE.AND P1, PT, R0, 0x1, PT ;  /* 0x000000010000780c */ /* 0x001fda0003f26270 */
[----:B------:R-:W-:Y:S05]  /*1ec0*/  @!P1 BRA `(.L_x_30) ;  /* 0x0000000000449947 */ /* 0x000fea0003800000 */
[----:B------:R-:W-:Y:S05]  /*1ed0*/  @!P0 BRA `(.L_x_31) ;  /* 0x0000000000048947 */ /* 0x000fea0003800000 */
[----:B------:R-:W-:Y:S01]  /*1ee0*/  BPT.TRAP 0x1 ;  /* 0x000000040000795c */ /* 0x000fe20000300000 */
.L_x_31:
[----:B------:R-:W-:-:S13]  /*1ef0*/  ISETP.NE.AND P0, PT, R22, RZ, PT ;  /* 0x000000ff1600720c */ /* 0x000fda0003f05270 */
[----:B------:R-:W-:-:S05]  /*1f00*/  VOTEU.ANY UP0, P0 ;  /* 0x00000000003f7886 */ /* 0x000fca0000000100 */
[----:B------:R-:W-:-:S06]  /*1f10*/  @UP0 UIADD3 UR4, UR44, UR41, URZ ;  /* 0x000000292c040290 */ /* 0x000fcc000fffe03f */
[----:B------:R-:W-:Y:S02]  /*1f20*/  IMAD.U32 R4, RZ, RZ, UR4 ;  /* 0x00000004ff047e24 */ /* 0x000fe4000f8e00ff */
[----:B------:R-:W-:Y:S02]  /*1f30*/  IMAD.U32 R3, RZ, RZ, UR4 ;  /* 0x00000004ff037e24 */ /* 0x000fe4000f8e00ff */
[----:B------:R-:W-:-:S05]  /*1f40*/  @P0 IMAD.WIDE.U32 R4, R4, -0x55555555, RZ ;  /* 0xaaaaaaab04040825 */ /* 0x000fca00078e00ff */
[----:B------:R-:W-:-:S05]  /*1f50*/  @P0 SHF.R.U32.HI R0, RZ, 0x1, R5 ;  /* 0x00000001ff000819 */ /* 0x000fca0000011605 */
[----:B------:R-:W-:-:S04]  /*1f60*/  @P0 IMAD R0, R0, -0x3, R3 ;  /* 0xfffffffd00000824 */ /* 0x000fc800078e0203 */
[----:B------:R-:W-:-:S04]  /*1f70*/  @P0 IMAD R0, R0, 0x8, R6 ;  /* 0x0000000800000824 */ /* 0x000fc800078e0206 */
[----:B------:R-:W-:-:S05]  /*1f80*/  @P0 VIADD R0, R0, 0x18 ;  /* 0x0000001800000836 */ /* 0x000fca0000000000 */
[----:B------:R-:W-:-:S04]  /*1f90*/  @P0 PRMT R0, R19, 0x654, R0 ;  /* 0x0000065413000816 */ /* 0x000fc80000000000 */
[----:B------:R0:W-:Y:S01]  /*1fa0*/  @P0 SYNCS.ARRIVE.TRANS64.RED.A1T0 RZ, [R0+URZ], RZ ;  /* 0x000000ff00ff09a7 */ /* 0x0001e2000810043f */
[----:B------:R-:W-:-:S13]  /*1fb0*/  ISETP.GT.U32.AND P0, PT, R18, 0x1, PT ;  /* 0x000000011200780c */ /* 0x000fda0003f04070 */
[----:B0-----:R-:W-:Y:S05]  /*1fc0*/  @P0 BRA `(.L_x_30) ;  /* 0x0000000000040947 */ /* 0x001fea0003800000 */
[----:B------:R-:W-:Y:S01]  /*1fd0*/  BPT.TRAP 0x1 ;  /* 0x000000040000795c */ /* 0x000fe20000300000 */
.L_x_30:
[----:B------:R-:W-:Y:S01]  /*1fe0*/  IMAD.SHL.U32 R100, R100, 0x80, RZ ;  /* 0x0000008064647824 */ /* 0x000fe200078e00ff */
[----:B------:R-:W-:Y:S01]  /*1ff0*/  UIADD3 UR41, UR43, UR41, URZ ;  /* 0x000000292b297290 */ /* 0x000fe2000fffe03f */
[----:B------:R-:W-:Y:S01]  /*2000*/  SHF.R.S32.HI R11, RZ, 0x1f, R101 ;  /* 0x0000001fff0b7819 */ /* 0x000fe20000011465 */
[----:B------:R-:W-:Y:S01]  /*2010*/  UISETP.GE.U32.AND UP1, UPT, UR43, 0x3, UPT ;  /* 0x000000032b00788c */ /* 0x000fe2000bf26070 */
[----:B------:R-:W-:Y:S01]  /*2020*/  IMAD.SHL.U32 R6, R103, 0x80, RZ ;  /* 0x0000008067067824 */ /* 0x000fe200078e00ff */
[----:B------:R-:W-:Y:S01]  /*2030*/  ULDC UR7, c[0x0][0x288] ;  /* 0x0000a20000077ab9 */ /* 0x000fe20000000800 */
[C---:B------:R-:W-:Y:S01]  /*2040*/  LOP3.LUT R8, R100.reuse, 0x6, R95, 0xf8, !PT ;  /* 0x0000000664087812 */ /* 0x040fe200078ef85f */
[----:B------:R-:W-:Y:S01]  /*2050*/  UISETP.GT.U32.AND UP0, UPT, UR41, 0x2, UPT ;  /* 0x000000022900788c */ /* 0x000fe2000bf04070 */
[----:B------:R-:W-:Y:S01]  /*2060*/  ISETP.GE.AND P0, PT, R100, UR7, PT ;  /* 0x0000000764007c0c */ /* 0x000fe2000bf06270 */
[----:B------:R-:W-:Y:S01]  /*2070*/  ULDC.64 UR4, c[0x0][0x5d0] ;  /* 0x0001740000047ab9 */ /* 0x000fe20000000a00 */
[--C-:B------:R-:W-:Y:S01]  /*2080*/  SHF.R.S32.HI R9, RZ, 0x1f, R8.reuse ;  /* 0x0000001fff097819 */ /* 0x100fe20000011408 */
[----:B------:R-:W-:Y:S01]  /*2090*/  ULDC UR10, c[0x0][0x284] ;  /* 0x0000a100000a7ab9 */ /* 0x000fe20000000800 */
[----:B------:R-:W-:Y:S01]  /*20a0*/  IMAD R0, R11, UR4, RZ ;  /* 0x000000040b007c24 */ /* 0x000fe2000f8e02ff */
[----:B------:R-:W-:Y:S01]  /*20b0*/  UISETP.LT.U32.AND UP0, UPT, UR43, 0x3, UP0 ;  /* 0x000000032b00788c */ /* 0x000fe20008701070 */
[----:B------:R-:W-:Y:S01]  /*20c0*/  ISETP.GE.OR P0, PT, R6, UR10, P0 ;  /* 0x0000000a06007c0c */ /* 0x000fe20008706670 */
[----:B------:R-:W-:Y:S01]  /*20d0*/  IMAD.WIDE.U32 R4, R101, UR4, R8 ;  /* 0x0000000465047c25 */ /* 0x000fe2000f8e0008 */
[----:B------:R-:W-:Y:S01]  /*20e0*/  ULDC.64 UR8, c[0x0][0x5c8] ;  /* 0x0001720000087ab9 */ /* 0x000fe20000000a00 */
[----:B------:R-:W-:-:S02]  /*20f0*/  USEL UR6, URZ, 0x1, !UP0 ;  /* 0x000000013f067887 */ /* 0x000fc4000c000000 */
[----:B------:R-:W-:Y:S01]  /*2100*/  IMAD R3, R101, UR5, R0 ;  /* 0x0000000565037c24 */ /* 0x000fe2000f8e0200 */
[----:B------:R-:W-:Y:S01]  /*2110*/  @UP1 UIMAD.WIDE.U32 UR4, UR41, -0x55555555, URZ ;  /* 0xaaaaaaab290418a5 */ /* 0x000fe2000f8e003f */
[----:B------:R-:W-:Y:S01]  /*2120*/  IMAD.WIDE R104, R103, 0x80, R88 ;  /* 0x0000008067687825 */ /* 0x000fe200078e0258 */
[----:B------:R-:W-:Y:S02]  /*2130*/  ULOP3.LUT UR40, UR40, UR6, URZ, 0x3c, !UPT ;  /* 0x0000000628287292 */ /* 0x000fe4000f8e3c3f */
[----:B------:R-:W-:Y:S01]  /*2140*/  @UP1 USHF.R.U32.HI UR4, URZ, 0x1, UR5 ;  /* 0x000000013f041899 */ /* 0x000fe20008011605 */
[----:B------:R-:W-:Y:S02]  /*2150*/  IMAD.IADD R5, R5, 0x1, R3 ;  /* 0x0000000105057824 */ /* 0x000fe400078e0203 */
[----:B------:R-:W-:Y:S01]  /*2160*/  IMAD R3, R105, UR8, RZ ;  /* 0x0000000869037c24 */ /* 0x000fe2000f8e02ff */
[----:B------:R-:W-:Y:S01]  /*2170*/  @UP1 ULOP3.LUT UR40, UR40, 0x1, UR4, 0x78, !UPT ;  /* 0x0000000128281892 */ /* 0x000fe2000f8e7804 */
[----:B------:R-:W-:-:S04]  /*2180*/  IMAD.WIDE.U32 R106, R104, UR8, R4 ;  /* 0x00000008686a7c25 */ /* 0x000fc8000f8e0004 */
[----:B------:R-:W-:Y:S02]  /*2190*/  IMAD R7, R104, UR9, R3 ;  /* 0x0000000968077c24 */ /* 0x000fe4000f8e0203 */
[----:B------:R-:W-:Y:S01]  /*21a0*/  IMAD.MOV.U32 R0, RZ, RZ, -0x1 ;  /* 0xffffffffff007424 */ /* 0x000fe200078e00ff */
[----:B------:R-:W-:Y:S06]  /*21b0*/  @P0 BRA `(.L_x_32) ;  /* 0x00000040001c0947 */ /* 0x000fec0003800000 */
[----:B-----5:R-:W-:Y:S01]  /*21c0*/  FSETP.NEU.AND P0, PT, R90, RZ, PT ;  /* 0x000000ff5a00720b */ /* 0x020fe20003f0d000 */
[----:B------:R-:W-:Y:S01]  /*21d0*/  IMAD.IADD R4, R94, 0x1, -R100 ;  /* 0x000000015e047824 */ /* 0x000fe200078e0a64 */
[----:B------:R-:W-:Y:S01]  /*21e0*/  BSSY B0, `(.L_x_32) ;  /* 0x0000404000007945 */ /* 0x000fe20003800000 */
[----:B------:R-:W-:Y:S02]  /*21f0*/  IMAD.IADD R3, R99, 0x1, -R6 ;  /* 0x0000000163037824 */ /* 0x000fe400078e0a06 */
[----:B------:R-:W-:Y:S01]  /*2200*/  IMAD.IADD R103, R107, 0x1, R7 ;  /* 0x000000016b677824 */ /* 0x000fe200078e0207 */
[----:B------:R-:W-:-:S04]  /*2210*/  ISETP.GT.AND P2, PT, R4, RZ, PT ;  /* 0x000000ff0400720c */ /* 0x000fc80003f44270 */
[----:B------:R-:W-:-:S03]  /*2220*/  ISETP.GT.AND P1, PT, R3, RZ, P2 ;  /* 0x000000ff0300720c */ /* 0x000fc60001724270 */
[----:B------:R-:W-:Y:S10]  /*2230*/  @!P0 BRA `(.L_x_33) ;  /* 0x0000002c00288947 */ /* 0x000ff40003800000 */
[----:B------:R-:W0:Y:S01]  /*2240*/  LDC.64 R110, c[0x0][0x5b8] ;  /* 0x00016e00ff6e7b82 */ /* 0x000e220000000a00 */
[----:B------:R-:W-:-:S07]  /*2250*/  ULDC.64 UR4, c[0x0][0x5c0] ;  /* 0x0001700000047ab9 */ /* 0x000fce0000000a00 */
[----:B------:R-:W1:Y:S08]  /*2260*/  LDC.64 R112, c[0x0][0x5b0] ;  /* 0x00016c00ff707b82 */ /* 0x000e700000000a00 */
[----:B------:R-:W2:Y:S01]  /*2270*/  LDC.64 R114, c[0x0][0x5a8] ;  /* 0x00016a00ff727b82 */ /* 0x000ea20000000a00 */
[-C--:B0-----:R-:W-:Y:S02]  /*2280*/  IMAD R6, R11, R110.reuse, RZ ;  /* 0x0000006e0b067224 */ /* 0x081fe400078e02ff */
[----:B------:R-:W-:-:S04]  /*2290*/  IMAD.WIDE.U32 R108, R101, R110, R8 ;  /* 0x0000006e656c7225 */ /* 0x000fc800078e0008 */
[----:B------:R-:W-:Y:S02]  /*22a0*/  IMAD R107, R101, R111, R6 ;  /* 0x0000006f656b7224 */ /* 0x000fe400078e0206 */
[-C--:B-1----:R-:W-:Y:S02]  /*22b0*/  IMAD R5, R105, R112.reuse, RZ ;  /* 0x0000007069057224 */ /* 0x082fe400078e02ff */
[----:B------:R-:W-:Y:S02]  /*22c0*/  IMAD.IADD R13, R109, 0x1, R107 ;  /* 0x000000016d0d7824 */ /* 0x000fe400078e026b */
[----:B------:R-:W-:Y:S02]  /*22d0*/  IMAD.MOV.U32 R12, RZ, RZ, R108 ;  /* 0x000000ffff0c7224 */ /* 0x000fe400078e006c */
[C---:B------:R-:W-:Y:S02]  /*22e0*/  IMAD R111, R104.reuse, R113, R5 ;  /* 0x00000071686f7224 */ /* 0x040fe400078e0205 */
[----:B------:R-:W-:-:S04]  /*22f0*/  IMAD.WIDE.U32 R6, R104, R112, R12 ;  /* 0x0000007068067225 */ /* 0x000fc800078e000c */
[----:B------:R-:W-:Y:S01]  /*2300*/  IMAD.IADD R5, R7, 0x1, R111 ;  /* 0x0000000107057824 */ /* 0x000fe200078e026f */
[----:B--2---:R-:W-:-:S04]  /*2310*/  LEA R14, P0, R6, R114, 0x1 ;  /* 0x00000072060e7211 */ /* 0x004fc800078008ff */
[----:B------:R-:W-:-:S05]  /*2320*/  LEA.HI.X R15, R6, R115, R5, 0x1, P0 ;  /* 0x00000073060f7211 */ /* 0x000fca00000f0c05 */
[----:B------:R0:W2:Y:S01]  /*2330*/  @P1 LDG.E.LTC128B.U16 R5, desc[UR38][R14.64] ;  /* 0x000000260e051981 */ /* 0x0000a2000c1e1520 */
[----:B------:R-:W-:Y:S01]  /*2340*/  LEA R10, P0, R106, UR4, 0x1 ;  /* 0x000000046a0a7c11 */ /* 0x000fe2000f8008ff */
[----:B------:R-:W-:Y:S01]  /*2350*/  IMAD.WIDE.U32 R6, R104, R112, R8 ;  /* 0x0000007068067225 */ /* 0x000fe200078e0008 */
[----:B------:R-:W-:Y:S03]  /*2360*/  BSSY B1, `(.L_x_34) ;  /* 0x0000012000017945 */ /* 0x000fe60003800000 */
[----:B------:R-:W-:Y:S02]  /*2370*/  IMAD.IADD R7, R111, 0x1, R7 ;  /* 0x000000016f077824 */ /* 0x000fe400078e0207 */
[----:B------:R-:W-:Y:S01]  /*2380*/  IMAD.WIDE.U32 R20, R101, R110, R6 ;  /* 0x0000006e65147225 */ /* 0x000fe200078e0006 */
[----:B0-----:R-:W-:-:S03]  /*2390*/  SHF.L.U64.HI R15, R112, 0x3, R113 ;  /* 0x00000003700f7819 */ /* 0x001fc60000010271 */
[----:B------:R-:W-:Y:S01]  /*23a0*/  IMAD.IADD R7, R107, 0x1, R21 ;  /* 0x000000016b077824 */ /* 0x000fe200078e0215 */
[----:B------:R-:W-:Y:S01]  /*23b0*/  LEA R6, P4, R20, R114, 0x1 ;  /* 0x0000007214067211 */ /* 0x000fe200078808ff */
[----:B------:R-:W-:-:S03]  /*23c0*/  IMAD.SHL.U32 R14, R112, 0x8, RZ ;  /* 0x00000008700e7824 */ /* 0x000fc600078e00ff */
[----:B------:R-:W-:Y:S01]  /*23d0*/  LEA.HI.X R7, R20, R115, R7, 0x1, P4 ;  /* 0x0000007314077211 */ /* 0x000fe200020f0c07 */
[----:B--2---:R-:W-:-:S05]  /*23e0*/  HADD2.F32 R11, -RZ, R5.H0_H0 ;  /* 0x20000005ff0b7230 */ /* 0x004fca0000004100 */
[----:B------:R-:W-:-:S04]  /*23f0*/  FMUL R11, R11, R90 ;  /* 0x0000005a0b0b7220 */ /* 0x000fc80000400000 */
[----:B------:R-:W-:Y:S01]  /*2400*/  FFMA R24, R24, R23, R11 ;  /* 0x0000001718187223 */ /* 0x000fe2000000000b */
[----:B------:R-:W-:Y:S02]  /*2410*/  LEA.HI.X R11, R106, UR5, R103, 0x1, P0 ;  /* 0x000000056a0b7c11 */ /* 0x000fe400080f0c67 */
[----:B------:R-:W-:Y:S02]  /*2420*/  ISETP.GT.AND P0, PT, R4, 0x1, PT ;  /* 0x000000010400780c */ /* 0x000fe40003f04270 */
[----:B------:R-:W-:Y:S02]  /*2430*/  F2FP.F16.F32.PACK_AB R24, RZ, R24 ;  /* 0x00000018ff18723e */ /* 0x000fe400000000ff */
[----:B------:R-:W-:-:S03]  /*2440*/  ISETP.GT.AND P3, PT, R3, RZ, P0 ;  /* 0x000000ff0300720c */ /* 0x000fc60000764270 */
[----:B------:R0:W-:Y:S10]  /*2450*/  @P1 STG.E.U16 desc[UR38][R10.64], R24 ;  /* 0x000000180a001986 */ /* 0x0001f4000c101526 */
[----:B------:R-:W-:Y:S05]  /*2460*/  @!P3 BRA `(.L_x_35) ;  /* 0x000000000004b947 */ /* 0x000fea0003800000 */
[----:B------:R1:W5:Y:S02]  /*2470*/  LDG.E.LTC128B.U16 R5, desc[UR38][R6.64+0x2] ;  /* 0x0000022606057981 */ /* 0x000364000c1e1520 */
.L_x_35:
[----:B------:R-:W-:Y:S05]  /*2480*/  BSYNC B1 ;  /* 0x0000000000017941 */ /* 0x000fea0003800000 */
.L_x_34:
[----:B-----5:R-:W-:Y:S01]  /*2490*/  HADD2.F32 R103, -RZ, R5.H0_H0 ;  /* 0x20000005ff677230 */ /* 0x020fe20000004100 */
[----:B------:R-:W-:Y:S01]  /*24a0*/  ISETP.GT.AND P2, PT, R3, 0x8, P2 ;  /* 0x000000080300780c */ /* 0x000fe20001744270 */
[----:B------:R-:W-:Y:S01]  /*24b0*/  IMAD.WIDE.U32 R20, R104, R112, R14 ;  /* 0x0000007068147225 */ /* 0x000fe200078e000e */
[----:B0-----:R-:W-:-:S03]  /*24c0*/  PRMT R24, R5, 0x7610, R24 ;  /* 0x0000761005187816 */ /* 0x001fc60000000018 */
[----:B------:R-:W-:Y:S01]  /*24d0*/  FMUL R12, R103, R90 ;  /* 0x0000005a670c7220 */ /* 0x000fe20000400000 */
[----:B------:R-:W-:Y:S01]  /*24e0*/  IMAD.IADD R111, R111, 0x1, R21 ;  /* 0x000000016f6f7824 */ /* 0x000fe200078e0215 */
[----:B------:R-:W-:Y:S02]  /*24f0*/  IADD3 R108, P1, R108, R20, RZ ;  /* 0x000000146c6c7210 */ /* 0x000fe40007f3e0ff */
[----:B------:R-:W-:-:S03]  /*2500*/  FFMA R12, R25, R23, R12 ;  /* 0x00000017190c7223 */ /* 0x000fc6000000000c */
[----:B------:R-:W-:Y:S01]  /*2510*/  IMAD.X R13, R111, 0x1, R13, P1 ;  /* 0x000000016f0d7824 */ /* 0x000fe200008e060d */
[C---:B------:R-:W-:Y:S02]  /*2520*/  LEA R14, P1, R108.reuse, R114, 0x1 ;  /* 0x000000726c0e7211 */ /* 0x040fe400078208ff */
[----:B------:R-:W-:Y:S02]  /*2530*/  F2FP.F16.F32.PACK_AB R12, RZ, R12 ;  /* 0x0000000cff0c723e */ /* 0x000fe400000000ff */
[----:B------:R-:W-:Y:S02]  /*2540*/  LEA.HI.X R15, R108, R115, R13, 0x1, P1 ;  /* 0x000000736c0f7211 */ /* 0x000fe400008f0c0d */
[----:B------:R-:W-:-:S05]  /*2550*/  PRMT R21, R12, 0x7610, R21 ;  /* 0x000076100c157816 */ /* 0x000fca0000000015 */
[----:B------:R0:W-:Y:S04]  /*2560*/  @P3 STG.E.U16 desc[UR38][R10.64+0x2], R21 ;  /* 0x000002150a003986 */ /* 0x0001e8000c101526 */
[----:B------:R-:W2:Y:S01]  /*2570*/  @P2 LDG.E.LTC128B.U16 R24, desc[UR38][R14.64] ;  /* 0x000000260e182981 */ /* 0x000ea2000c1e1520 */
[----:B------:R-:W-:Y:S01]  /*2580*/  IADD3 R20, P1, R8, R20, RZ ;  /* 0x0000001408147210 */ /* 0x000fe20007f3e0ff */
[----:B------:R-:W-:Y:S01]  /*2590*/  BSSY B1, `(.L_x_36) ;  /* 0x0000011000017945 */ /* 0x000fe20003800000 */
[----:B------:R-:W-:Y:S02]  /*25a0*/  SHF.L.U64.HI R13, R91, 0x1, R92 ;  /* 0x000000015b0d7819 */ /* 0x000fe4000001025c */
[----:B------:R-:W-:Y:S01]  /*25b0*/  ISETP.GT.AND P0, PT, R3, 0x8, P0 ;  /* 0x000000080300780c */ /* 0x000fe20000704270 */
[----:B0-----:R-:W-:Y:S01]  /*25c0*/  IMAD.X R21, R9, 0x1, R111, P1 ;  /* 0x0000000109157824 */ /* 0x001fe200008e066f */
[----:B------:R-:W-:Y:S01]  /*25d0*/  LEA R12, P1, R91, R10, 0x1 ;  /* 0x0000000a5b0c7211 */ /* 0x000fe200078208ff */
[----:B------:R-:W-:-:S04]  /*25e0*/  IMAD.WIDE.U32 R20, R101, R110, R20 ;  /* 0x0000006e65147225 */ /* 0x000fc800078e0014 */
[----:B------:R-:W-:Y:S01]  /*25f0*/  IMAD.X R13, R13, 0x1, R11, P1 ;  /* 0x000000010d0d7824 */ /* 0x000fe200008e060b */
[----:B------:R-:W-:Y:S01]  /*2600*/  LEA R8, P3, R20, R114, 0x1 ;  /* 0x0000007214087211 */ /* 0x000fe200078608ff */
[----:B------:R-:W-:-:S05]  /*2610*/  IMAD.IADD R9, R107, 0x1, R21 ;  /* 0x000000016b097824 */ /* 0x000fca00078e0215 */
[----:B------:R-:W-:Y:S01]  /*2620*/  LEA.HI.X R9, R20, R115, R9, 0x1, P3 ;  /* 0x0000007314097211 */ /* 0x000fe200018f0c09 */
[----:B--2---:R-:W-:-:S05]  /*2630*/  HADD2.F32 R5, -RZ, R24.H0_H0 ;  /* 0x20000018ff057230 */ /* 0x004fca0000004100 */
[----:B------:R-:W-:-:S04]  /*2640*/  FMUL R5, R5, R90 ;  /* 0x0000005a05057220 */ /* 0x000fc80000400000 */
[----:B------:R-:W-:-:S05]  /*2650*/  FFMA R5, R26, R23, R5 ;  /* 0x000000171a057223 */ /* 0x000fca0000000005 */
[----:B------:R-:W-:-:S05]  /*2660*/  F2FP.F16.F32.PACK_AB R5, RZ, R5 ;  /* 0x00000005ff05723e */ /* 0x000fca00000000ff */
[----:B------:R0:W-:Y:S01]  /*2670*/  @P2 STG.E.U16 desc[UR38][R12.64], R5 ;  /* 0x000000050c002986 */ /* 0x0001e2000c101526 */
[----:B------:R-:W-:Y:S05]  /*2680*/  @!P0 BRA `(.L_x_37) ;  /* 0x0000000000048947 */ /* 0x000fea0003800000 */
[----:B------:R2:W5:Y:S02]  /*2690*/  LDG.E.LTC128B.U16 R24, desc[UR38][R8.64+0x2] ;  /* 0x0000022608187981 */ /* 0x000564000c1e1520 */
.L_x_37:
[----:B------:R-:W-:Y:S05]  /*26a0*/  BSYNC B1 ;  /* 0x0000000000017941 */ /* 0x000fea0003800000 */
.L_x_36:
[----:B0----5:R-:W-:Y:S01]  /*26b0*/  HADD2.F32 R5, -RZ, R24.H0_H0 ;  /* 0x20000018ff057230 */ /* 0x021fe20000004100 */
[----:B------:R-:W-:Y:S01]  /*26c0*/  ISETP.GT.AND P1, PT, R4, 0x8, PT ;  /* 0x000000080400780c */ /* 0x000fe20003f24270 */
[----:B------:R-:W-:Y:S03]  /*26d0*/  BSSY B1, `(.L_x_38) ;  /* 0x0000008000017945 */ /* 0x000fe60003800000 */
[----:B------:R-:W-:Y:S01]  /*26e0*/  FMUL R14, R5, R90 ;  /* 0x0000005a050e7220 */ /* 0x000fe20000400000 */
[----:B------:R-:W-:-:S03]  /*26f0*/  ISETP.GT.AND P2, PT, R3, RZ, P1 ;  /* 0x000000ff0300720c */ /* 0x000fc60000f44270 */
[----:B------:R-:W-:-:S05]  /*2700*/  FFMA R14, R27, R23, R14 ;  /* 0x000000171b0e7223 */ /* 0x000fca000000000e */
[----:B------:R-:W-:-:S05]  /*2710*/  F2FP.F16.F32.PACK_AB R14, RZ, R14 ;  /* 0x0000000eff0e723e */ /* 0x000fca00000000ff */
[----:B------:R0:W-:Y:S01]  /*2720*/  @P0 STG.E.U16 desc[UR38][R12.64+0x2], R14 ;  /* 0x0000020e0c000986 */ /* 0x0001e2000c101526 */
[----:B------:R-:W-:Y:S05]  /*2730*/  @!P2 BRA `(.L_x_39) ;  /* 0x000000000004a947 */ /* 0x000fea0003800000 */
[----:B------:R3:W5:Y:S02]  /*2740*/  LDG.E.LTC128B.U16 R24, desc[UR38][R6.64+0x10] ;  /* 0x0000102606187981 */ /* 0x000764000c1e1520 */
.L_x_39:
[----:B------:R-:W-:Y:S05]  /*2750*/  BSYNC B1 ;  /* 0x0000000000017941 */ /* 0x000fea0003800000 */
.L_x_38:
[----:B-----5:R-:W-:Y:S01]  /*2760*/  HADD2.F32 R5, -RZ, R24.H0_H0 ;  /* 0x20000018ff057230 */ /* 0x020fe20000004100 */
        /* <DEDUP_REMOVED lines=9> */
.L_x_41:
[----:B------:R-:W-:Y:S05]  /*2800*/  BSYNC B1 ;  /* 0x0000000000017941 */ /* 0x000fea0003800000 */
.L_x_40:
[----:B----45:R-:W-:Y:S01]  /*2810*/  HADD2.F32 R5, -RZ, R24.H0_H0 ;  /* 0x20000018ff057230 */ /* 0x030fe20000004100 */
[----:B------:R-:W-:Y:S01]  /*2820*/  ISETP.GT.AND P1, PT, R3, 0x8, P1 ;  /* 0x000000080300780c */ /* 0x000fe20000f24270 */
[----:B------:R-:W-:Y:S03]  /*2830*/  BSSY B1, `(.L_x_42) ;  /* 0x0000007000017945 */ /* 0x000fe60003800000 */
[----:B0-----:R-:W-:-:S04]  /*2840*/  FMUL R14, R5, R90 ;  /* 0x0000005a050e7220 */ /* 0x001fc80000400000 */
[----:B------:R-:W-:-:S05]  /*2850*/  FFMA R14, R29, R23, R14 ;  /* 0x000000171d0e7223 */ /* 0x000fca000000000e */
[----:B------:R-:W-:-:S05]  /*2860*/  F2FP.F16.F32.PACK_AB R14, RZ, R14 ;  /* 0x0000000eff0e723e */ /* 0x000fca00000000ff */
[----:B------:R0:W-:Y:S01]  /*2870*/  @P3 STG.E.U16 desc[UR38][R10.64+0x12], R14 ;  /* 0x0000120e0a003986 */ /* 0x0001e2000c101526 */
[----:B------:R-:W-:Y:S05]  /*2880*/  @!P1 BRA `(.L_x_43) ;  /* 0x0000000000049947 */ /* 0x000fea0003800000 */
[----:B------:R4:W5:Y:S02]  /*2890*/  LDG.E.LTC128B.U16 R24, desc[UR38][R8.64+0x10] ;  /* 0x0000102608187981 */ /* 0x000964000c1e1520 */
.L_x_43:
[----:B------:R-:W-:Y:S05]  /*28a0*/  BSYNC B1 ;  /* 0x0000000000017941 */ /* 0x000fea0003800000 */
.L_x_42:
[----:B-----5:R-:W-:Y:S01]  /*28b0*/  HADD2.F32 R5, -RZ, R24.H0_H0 ;  /* 0x20000018ff057230 */ /* 0x020fe20000004100 */
[----:B------:R-:W-:Y:S01]  /*28c0*/  ISETP.GT.AND P0, PT, R3, 0x8, P0 ;  /* 0x000000080300780c */ /* 0x000fe20000704270 */
[----:B------:R-:W-:Y:S03]  /*28d0*/  BSSY B1, `(.L_x_44) ;  /* 0x0000007000017945 */ /* 0x000fe60003800000 */
[----:B------:R-:W-:-:S04]  /*28e0*/  FMUL R5, R5, R90 ;  /* 0x0000005a05057220 */ /* 0x000fc80000400000 */
[----:B------:R-:W-:-:S05]  /*28f0*/  FFMA R5, R30, R23, R5 ;  /* 0x000000171e057223 */ /* 0x000fca0000000005 */
[----:B------:R-:W-:-:S05]  /*2900*/  F2FP.F16.F32.PACK_AB R5, RZ, R5 ;  /* 0x00000005ff05723e */ /* 0x000fca00000000ff */
[----:B------:R0:W-:Y:S01]  /*2910*/  @P1 STG.E.U16 desc[UR38][R12.64+0x10], R5 ;  /* 0x000010050c001986 */ /* 0x0001e2000c101526 */
[----:B------:R-:W-:Y:S05]  /*2920*/  @!P0 BRA `(.L_x_45) ;  /* 0x0000000000048947 */ /* 0x000fea0003800000 */
[----:B------:R0:W5:Y:S02]  /*2930*/  LDG.E.LTC128B.U16 R24, desc[UR38][R8.64+0x12] ;  /* 0x0000122608187981 */ /* 0x000164000c1e1520 */
.L_x_45:
[----:B------:R-:W-:Y:S05]  /*2940*/  BSYNC B1 ;  /* 0x0000000000017941 */ /* 0x000fea0003800000 */
.L_x_44:
        /* <DEDUP_REMOVED lines=10> */
.L_x_47:
[----:B------:R-:W-:Y:S05]  /*29f0*/  BSYNC B1 ;  /* 0x0000000000017941 */ /* 0x000fea0003800000 */
.L_x_46:
        /* <DEDUP_REMOVED lines=10> */
.L_x_49:
[----:B------:R-:W-:Y:S05]  /*2aa0*/  BSYNC B1 ;  /* 0x0000000000017941 */ /* 0x000fea0003800000 */
.L_x_48:
[----:B0----5:R-:W-:Y:S01]  /*2ab0*/  HADD2.F32 R5, -RZ, R24.H0_H0 ;  /* 0x20000018ff057230 */ /* 0x021fe20000004100 */
        /* <DEDUP_REMOVED lines=8> */
.L_x_51:
[----:B------:R-:W-:Y:S05]  /*2b40*/  BSYNC B1 ;  /* 0x0000000000017941 */ /* 0x000fea0003800000 */
.L_x_50:
        /* <DEDUP_REMOVED lines=9> */
.L_x_53:
[----:B------:R-:W-:Y:S05]  /*2be0*/  BSYNC B1 ;  /* 0x0000000000017941 */ /* 0x000fea0003800000 */
.L_x_52:
        /* <DEDUP_REMOVED lines=10> */
.L_x_55:
[----:B------:R-:W-:Y:S05]  /*2c90*/  BSYNC B1 ;  /* 0x0000000000017941 */ /* 0x000fea0003800000 */
.L_x_54:
        /* <DEDUP_REMOVED lines=10> */
.L_x_57:
[----:B------:R-:W-:Y:S05]  /*2d40*/  BSYNC B1 ;  /* 0x0000000000017941 */ /* 0x000fea0003800000 */
.L_x_56:
        /* <DEDUP_REMOVED lines=9> */
.L_x_59:
[----:B------:R-:W-:Y:S05]  /*2de0*/  BSYNC B1 ;  /* 0x0000000000017941 */ /* 0x000fea0003800000 */
.L_x_58:
        /* <DEDUP_REMOVED lines=9> */
.L_x_61:
[----:B------:R-:W-:Y:S05]  /*2e80*/  BSYNC B1 ;  /* 0x0000000000017941 */ /* 0x000fea0003800000 */
.L_x_60:
        /* <DEDUP_REMOVED lines=10> */
.L_x_63:
[----:B------:R-:W-:Y:S05]  /*2f30*/  BSYNC B1 ;  /* 0x0000000000017941 */ /* 0x000fea0003800000 */
.L_x_62:
        /* <DEDUP_REMOVED lines=10> */
.L_x_65:
[----:B------:R-:W-:Y:S05]  /*2fe0*/  BSYNC B1 ;  /* 0x0000000000017941 */ /* 0x000fea0003800000 */
.L_x_64:
        /* <DEDUP_REMOVED lines=9> */
.L_x_67:
[----:B------:R-:W-:Y:S05]  /*3080*/  BSYNC B1 ;  /* 0x0000000000017941 */ /* 0x000fea0003800000 */
.L_x_66:
        /* <DEDUP_REMOVED lines=9> */
.L_x_69:
[----:B------:R-:W-:Y:S05]  /*3120*/  BSYNC B1 ;  /* 0x0000000000017941 */ /* 0x000fea0003800000 */
.L_x_68:
        /* <DEDUP_REMOVED lines=10> */
.L_x_71:
[----:B------:R-:W-:Y:S05]  /*31d0*/  BSYNC B1 ;  /* 0x0000000000017941 */ /* 0x000fea0003800000 */
.L_x_70:
        /* <DEDUP_REMOVED lines=10> */
.L_x_73:
[----:B------:R-:W-:Y:S05]  /*3280*/  BSYNC B1 ;  /* 0x0000000000017941 */ /* 0x000fea0003800000 */
.L_x_72:
        /* <DEDUP_REMOVED lines=9> */
.L_x_75:
[----:B------:R-:W-:Y:S05]  /*3320*/  BSYNC B1 ;  /* 0x0000000000017941 */ /* 0x000fea0003800000 */
.L_x_74:
        /* <DEDUP_REMOVED lines=9> */
.L_x_77:
[----:B------:R-:W-:Y:S05]  /*33c0*/  BSYNC B1 ;  /* 0x0000000000017941 */ /* 0x000fea0003800000 */
.L_x_76:
        /* <DEDUP_REMOVED lines=10> */
.L_x_79:
[----:B------:R-:W-:Y:S05]  /*3470*/  BSYNC B1 ;  /* 0x0000000000017941 */ /* 0x000fea0003800000 */
.L_x_78:
        /* <DEDUP_REMOVED lines=10> */
.L_x_81:
[----:B------:R-:W-:Y:S05]  /*3520*/  BSYNC B1 ;  /* 0x0000000000017941 */ /* 0x000fea0003800000 */
.L_x_80:
        /* <DEDUP_REMOVED lines=9> */
.L_x_83:
[----:B------:R-:W-:Y:S05]  /*35c0*/  BSYNC B1 ;  /* 0x0000000000017941 */ /* 0x000fea0003800000 */
.L_x_82:
        /* <DEDUP_REMOVED lines=9> */
.L_x_85:
[----:B------:R-:W-:Y:S05]  /*3660*/  BSYNC B1 ;  /* 0x0000000000017941 */ /* 0x000fea0003800000 */
.L_x_84:
        /* <DEDUP_REMOVED lines=10> */
.L_x_87:
[----:B------:R-:W-:Y:S05]  /*3710*/  BSYNC B1 ;  /* 0x0000000000017941 */ /* 0x000fea0003800000 */
.L_x_86:
        /* <DEDUP_REMOVED lines=10> */
.L_x_89:
[----:B------:R-:W-:Y:S05]  /*37c0*/  BSYNC B1 ;  /* 0x0000000000017941 */ /* 0x000fea0003800000 */
.L_x_88:
        /* <DEDUP_REMOVED lines=9> */
.L_x_91:
[----:B------:R-:W-:Y:S05]  /*3860*/  BSYNC B1 ;  /* 0x0000000000017941 */ /* 0x000fea0003800000 */
.L_x_90:
        /* <DEDUP_REMOVED lines=9> */
.L_x_93:
[----:B------:R-:W-:Y:S05]  /*3900*/  BSYNC B1 ;  /* 0x0000000000017941 */ /* 0x000fea0003800000 */
.L_x_92:
        /* <DEDUP_REMOVED lines=10> */
.L_x_95:
[----:B------:R-:W-:Y:S05]  /*39b0*/  BSYNC B1 ;  /* 0x0000000000017941 */ /* 0x000fea0003800000 */
.L_x_94:
        /* <DEDUP_REMOVED lines=10> */
.L_x_97:
[----:B------:R-:W-:Y:S05]  /*3a60*/  BSYNC B1 ;  /* 0x0000000000017941 */ /* 0x000fea0003800000 */
.L_x_96:
        /* <DEDUP_REMOVED lines=9> */
.L_x_99:
[----:B------:R-:W-:Y:S05]  /*3b00*/  BSYNC B1 ;  /* 0x0000000000017941 */ /* 0x000fea0003800000 */
.L_x_98:
        /* <DEDUP_REMOVED lines=9> */
.L_x_101:
[----:B------:R-:W-:Y:S05]  /*3ba0*/  BSYNC B1 ;  /* 0x0000000000017941 */ /* 0x000fea0003800000 */
.L_x_100:
        /* <DEDUP_REMOVED lines=10> */
.L_x_103:
[----:B------:R-:W-:Y:S05]  /*3c50*/  BSYNC B1 ;  /* 0x0000000000017941 */ /* 0x000fea0003800000 */
.L_x_102:
        /* <DEDUP_REMOVED lines=10> */
.L_x_105:
[----:B------:R-:W-:Y:S05]  /*3d00*/  BSYNC B1 ;  /* 0x0000000000017941 */ /* 0x000fea0003800000 */
.L_x_104:
        /* <DEDUP_REMOVED lines=9> */
.L_x_107:
[----:B------:R-:W-:Y:S05]  /*3da0*/  BSYNC B1 ;  /* 0x0000000000017941 */ /* 0x000fea0003800000 */
.L_x_106:
        /* <DEDUP_REMOVED lines=9> */
.L_x_109:
[----:B------:R-:W-:Y:S05]  /*3e40*/  BSYNC B1 ;  /* 0x0000000000017941 */ /* 0x000fea0003800000 */
.L_x_108:
        /* <DEDUP_REMOVED lines=10> */
.L_x_111:
[----:B------:R-:W-:Y:S05]  /*3ef0*/  BSYNC B1 ;  /* 0x0000000000017941 */ /* 0x000fea0003800000 */
.L_x_110:
        /* <DEDUP_REMOVED lines=10> */
.L_x_113:
[----:B------:R-:W-:Y:S05]  /*3fa0*/  BSYNC B1 ;  /* 0x0000000000017941 */ /* 0x000fea0003800000 */
.L_x_112:
        /* <DEDUP_REMOVED lines=9> */
.L_x_115:
[----:B------:R-:W-:Y:S05]  /*4040*/  BSYNC B1 ;  /* 0x0000000000017941 */ /* 0x000fea0003800000 */
.L_x_114:
        /* <DEDUP_REMOVED lines=9> */
.L_x_117:
[----:B------:R-:W-:Y:S05]  /*40e0*/  BSYNC B1 ;  /* 0x0000000000017941 */ /* 0x000fea0003800000 */
.L_x_116:
        /* <DEDUP_REMOVED lines=10> */
.L_x_119:
[----:B------:R-:W-:Y:S05]  /*4190*/  BSYNC B1 ;  /* 0x0000000000017941 */ /* 0x000fea0003800000 */
.L_x_118:
        /* <DEDUP_REMOVED lines=10> */
.L_x_121:
[----:B------:R-:W-:Y:S05]  /*4240*/  BSYNC B1 ;  /* 0x0000000000017941 */ /* 0x000fea0003800000 */
.L_x_120:
        /* <DEDUP_REMOVED lines=9> */
.L_x_123:
[----:B------:R-:W-:Y:S05]  /*42e0*/  BSYNC B1 ;  /* 0x0000000000017941 */ /* 0x000fea0003800000 */
.L_x_122:
        /* <DEDUP_REMOVED lines=9> */
.L_x_125:
[----:B------:R-:W-:Y:S05]  /*4380*/  BSYNC B1 ;  /* 0x0000000000017941 */ /* 0x000fea0003800000 */
.L_x_124:
        /* <DEDUP_REMOVED lines=10> */
.L_x_127:
[----:B------:R-:W-:Y:S05]  /*4430*/  BSYNC B1 ;  /* 0x0000000000017941 */ /* 0x000fea0003800000 */
.L_x_126:
        /* <DEDUP_REMOVED lines=10> */
.L_x_129:
[----:B------:R-:W-:Y:S05]  /*44e0*/  BSYNC B1 ;  /* 0x0000000000017941 */ /* 0x000fea0003800000 */
.L_x_128:
        /* <DEDUP_REMOVED lines=9> */
.L_x_131:
[----:B------:R-:W-:Y:S05]  /*4580*/  BSYNC B1 ;  /* 0x0000000000017941 */ /* 0x000fea0003800000 */
.L_x_130:
        /* <DEDUP_REMOVED lines=9> */
.L_x_133:
[----:B------:R-:W-:Y:S05]  /*4620*/  BSYNC B1 ;  /* 0x0000000000017941 */ /* 0x000fea0003800000 */
.L_x_132:
        /* <DEDUP_REMOVED lines=10> */
.L_x_135:
[----:B------:R-:W-:Y:S05]  /*46d0*/  BSYNC B1 ;  /* 0x0000000000017941 */ /* 0x000fea0003800000 */
.L_x_134:
        /* <DEDUP_REMOVED lines=10> */
.L_x_137:
[----:B------:R-:W-:Y:S05]  /*4780*/  BSYNC B1 ;  /* 0x0000000000017941 */ /* 0x000fea0003800000 */
.L_x_136:
        /* <DEDUP_REMOVED lines=9> */
.L_x_139:
[----:B------:R-:W-:Y:S05]  /*4820*/  BSYNC B1 ;  /* 0x0000000000017941 */ /* 0x000fea0003800000 */
.L_x_138:
        /* <DEDUP_REMOVED lines=9> */
.L_x_141:
[----:B------:R-:W-:Y:S05]  /*48c0*/  BSYNC B1 ;  /* 0x0000000000017941 */ /* 0x000fea0003800000 */
.L_x_140:
        /* <DEDUP_REMOVED lines=10> */
.L_x_143:
[----:B------:R-:W-:Y:S05]  /*4970*/  BSYNC B1 ;  /* 0x0000000000017941 */ /* 0x000fea0003800000 */
.L_x_142:
        /* <DEDUP_REMOVED lines=10> */
.L_x_145:
[----:B------:R-:W-:Y:S05]  /*4a20*/  BSYNC B1 ;  /* 0x0000000000017941 */ /* 0x000fea0003800000 */
.L_x_144:
        /* <DEDUP_REMOVED lines=9> */
.L_x_147:
[----:B------:R-:W-:Y:S05]  /*4ac0*/  BSYNC B1 ;  /* 0x0000000000017941 */ /* 0x000fea0003800000 */
.L_x_146:
        /* <DEDUP_REMOVED lines=9> */
.L_x_149:
[----:B------:R-:W-:Y:S05]  /*4b60*/  BSYNC B1 ;  /* 0x0000000000017941 */ /* 0x000fea0003800000 */
.L_x_148:
        /* <DEDUP_REMOVED lines=10> */
.L_x_151:
[----:B------:R-:W-:Y:S05]  /*4c10*/  BSYNC B1 ;  /* 0x0000000000017941 */ /* 0x000fea0003800000 */
.L_x_150:
[----:B-----5:R-:W-:Y:S01]  /*4c20*/  HADD2.F32 R5, -RZ, R24.H0_H0 ;  /* 0x20000018ff057230 */ /* 0x020fe20000004100 */
[----:B------:R-:W-:Y:S01]  /*4c30*/  ISETP.GT.AND P0, PT, R4, 0x79, PT ;  /* 0x000000790400780c */ /* 0x000fe20003f04270 */
[----:B------:R-:W-:Y:S01]  /*4c40*/  @P2 IMAD.MOV.U32 R4, RZ, RZ, R10 ;  /* 0x000000ffff042224 */ /* 0x000fe200078e000a */
[----:B------:R-:W-:Y:S02]  /*4c50*/  BSSY B1, `(.L_x_152) ;  /* 0x000000a000017945 */ /* 0x000fe40003800000 */
[----:B------:R-:W-:Y:S01]  /*4c60*/  FMUL R5, R5, R90 ;  /* 0x0000005a05057220 */ /* 0x000fe20000400000 */
[----:B------:R-:W-:-:S03]  /*4c70*/  ISETP.GT.AND P3, PT, R3, RZ, P0 ;  /* 0x000000ff0300720c */ /* 0x000fc60000764270 */
[----:B------:R-:W-:-:S05]  /*4c80*/  FFMA R5, R84, R23, R5 ;  /* 0x0000001754057223 */ /* 0x000fca0000000005 */
[----:B------:R-:W-:-:S04]  /*4c90*/  F2FP.F16.F32.PACK_AB R5, RZ, R5 ;  /* 0x00000005ff05723e */ /* 0x000fc800000000ff */
[----:B0-----:R-:W-:Y:S01]  /*4ca0*/  PRMT R14, R5, 0x7610, R14 ;  /* 0x00007610050e7816 */ /* 0x001fe2000000000e */
[----:B------:R-:W-:-:S05]  /*4cb0*/  @P2 IMAD.MOV.U32 R5, RZ, RZ, R11 ;  /* 0x000000ffff052224 */ /* 0x000fca00078e000b */
[----:B------:R0:W-:Y:S01]  /*4cc0*/  @P2 STG.E.U16 desc[UR38][R4.64+0xf0], R14 ;  /* 0x0000f00e04002986 */ /* 0x0001e2000c101526 */
[----:B------:R-:W-:Y:S05]  /*4cd0*/  @!P3 BRA `(.L_x_153) ;  /* 0x000000000004b947 */ /* 0x000fea0003800000 */
[----:B------:R0:W5:Y:S02]  /*4ce0*/  LDG.E.LTC128B.U16 R24, desc[UR38][R6.64+0xf2] ;  /* 0x0000f22606187981 */ /* 0x000164000c1e1520 */
.L_x_153:
[----:B------:R-:W-:Y:S05]  /*4cf0*/  BSYNC B1 ;  /* 0x0000000000017941 */ /* 0x000fea0003800000 */
.L_x_152:
        /* <DEDUP_REMOVED lines=9> */
.L_x_155:
[----:B------:R-:W-:Y:S05]  /*4d90*/  BSYNC B1 ;  /* 0x0000000000017941 */ /* 0x000fea0003800000 */
.L_x_154:
[----:B-----5:R-:W-:Y:S01]  /*4da0*/  HADD2.F32 R5, -RZ, R24.H0_H0 ;  /* 0x20000018ff057230 */ /* 0x020fe20000004100 */
[----:B------:R-:W-:Y:S01]  /*4db0*/  ISETP.GT.AND P0, PT, R3, 0x8, P0 ;  /* 0x000000080300780c */ /* 0x000fe20000704270 */
[----:B0-----:R-:W-:Y:S01]  /*4dc0*/  @P1 IMAD.MOV.U32 R4, RZ, RZ, R12 ;  /* 0x000000ffff041224 */ /* 0x001fe200078e000c */
[----:B------:R-:W-:Y:S02]  /*4dd0*/  BSSY B1, `(.L_x_156) ;  /* 0x0000009000017945 */ /* 0x000fe40003800000 */
[----:B------:R-:W-:-:S04]  /*4de0*/  FMUL R5, R5, R90 ;  /* 0x0000005a05057220 */ /* 0x000fc80000400000 */
[----:B------:R-:W-:-:S05]  /*4df0*/  FFMA R5, R86, R23, R5 ;  /* 0x0000001756057223 */ /* 0x000fca0000000005 */
[----:B------:R-:W-:-:S04]  /*4e00*/  F2FP.F16.F32.PACK_AB R5, RZ, R5 ;  /* 0x00000005ff05723e */ /* 0x000fc800000000ff */
[----:B-1-3--:R-:W-:Y:S01]  /*4e10*/  PRMT R6, R5, 0x7610, R6 ;  /* 0x0000761005067816 */ /* 0x00afe20000000006 */
[----:B------:R-:W-:-:S05]  /*4e20*/  @P1 IMAD.MOV.U32 R5, RZ, RZ, R13 ;  /* 0x000000ffff051224 */ /* 0x000fca00078e000d */
[----:B------:R0:W-:Y:S01]  /*4e30*/  @P1 STG.E.U16 desc[UR38][R4.64+0xf0], R6 ;  /* 0x0000f00604001986 */ /* 0x0001e2000c101526 */
[----:B------:R-:W-:Y:S05]  /*4e40*/  @!P0 BRA `(.L_x_157) ;  /* 0x0000000000048947 */ /* 0x000fea0003800000 */
[----:B------:R1:W5:Y:S02]  /*4e50*/  LDG.E.LTC128B.U16 R24, desc[UR38][R8.64+0xf2] ;  /* 0x0000f22608187981 */ /* 0x000364000c1e1520 */
.L_x_157:
[----:B------:R-:W-:Y:S05]  /*4e60*/  BSYNC B1 ;  /* 0x0000000000017941 */ /* 0x000fea0003800000 */
.L_x_156:
[----:B------:R-:W-:Y:S05]  /*4e70*/  @!P0 BRA `(.L_x_158) ;  /* 0x0000001000e88947 */ /* 0x000fea0003800000 */
[----:B-----5:R-:W-:-:S05]  /*4e80*/  HADD2.F32 R3, -RZ, R24.H0_H0 ;  /* 0x20000018ff037230 */ /* 0x020fca0000004100 */
[----:B0-----:R-:W-:-:S04]  /*4e90*/  FMUL R4, R3, R90 ;  /* 0x0000005a03047220 */ /* 0x001fc80000400000 */
[----:B------:R-:W-:-:S05]  /*4ea0*/  FFMA R4, R87, R23, R4 ;  /* 0x0000001757047223 */ /* 0x000fca0000000004 */
[----:B------:R-:W-:-:S05]  /*4eb0*/  F2FP.F16.F32.PACK_AB R4, RZ, R4 ;  /* 0x00000004ff04723e */ /* 0x000fca00000000ff */
[----:B------:R3:W-:Y:S01]  /*4ec0*/  STG.E.U16 desc[UR38][R12.64+0xf2], R4 ;  /* 0x0000f2040c007986 */ /* 0x0007e2000c101526 */
[----:B------:R-:W-:Y:S05]  /*4ed0*/  BRA `(.L_x_158) ;  /* 0x0000001000d07947 */ /* 0x000fea0003800000 */
.L_x_33:
[----:B------:R-:W-:Y:S01]  /*4ee0*/  ISETP.GT.AND P3, PT, R4, 0x1, PT ;  /* 0x000000010400780c */ /* 0x000fe20003f64270 */
[----:B------:R-:W-:Y:S01]  /*4ef0*/  ULDC.64 UR4, c[0x0][0x5c0] ;  /* 0x0001700000047ab9 */ /* 0x000fe20000000a00 */
[-C--:B------:R-:W-:Y:S01]  /*4f00*/  FMUL R24, R24, R23.reuse ;  /* 0x0000001718187220 */ /* 0x080fe20000400000 */
[----:B------:R-:W-:Y:S01]  /*4f10*/  LEA R6, P4, R106, UR4, 0x1 ;  /* 0x000000046a067c11 */ /* 0x000fe2000f8808ff */
[-C--:B------:R-:W-:Y:S01]  /*4f20*/  FMUL R25, R25, R23.reuse ;  /* 0x0000001719197220 */ /* 0x080fe20000400000 */
[----:B------:R-:W-:Y:S01]  /*4f30*/  ISETP.GT.AND P0, PT, R3, RZ, P3 ;  /* 0x000000ff0300720c */ /* 0x000fe20001f04270 */
[-C--:B------:R-:W-:Y:S01]  /*4f40*/  FMUL R26, R26, R23.reuse ;  /* 0x000000171a1a7220 */ /* 0x080fe20000400000 */
[----:B------:R-:W-:Y:S01]  /*4f50*/  F2FP.F16.F32.PACK_AB R24, RZ, R24 ;  /* 0x00000018ff18723e */ /* 0x000fe200000000ff */
[-C--:B------:R-:W-:Y:S01]  /*4f60*/  FMUL R27, R27, R23.reuse ;  /* 0x000000171b1b7220 */ /* 0x080fe20000400000 */
[----:B------:R-:W-:Y:S01]  /*4f70*/  LEA.HI.X R7, R106, UR5, R103, 0x1, P4 ;  /* 0x000000056a077c11 */ /* 0x000fe2000a0f0c67 */
[----:B------:R-:W-:Y:S01]  /*4f80*/  FMUL R28, R28, R23 ;  /* 0x000000171c1c7220 */ /* 0x000fe20000400000 */
[----:B------:R-:W-:Y:S01]  /*4f90*/  F2FP.F16.F32.PACK_AB R25, RZ, R25 ;  /* 0x00000019ff19723e */ /* 0x000fe200000000ff */
[-C--:B------:R-:W-:Y:S01]  /*4fa0*/  FMUL R29, R29, R23.reuse ;  /* 0x000000171d1d7220 */ /* 0x080fe20000400000 */
[----:B------:R-:W-:Y:S01]  /*4fb0*/  ISETP.GT.AND P2, PT, R3, 0x8, P2 ;  /* 0x000000080300780c */ /* 0x000fe20001744270 */
[----:B------:R-:W-:Y:S01]  /*4fc0*/  @P1 STG.E.U16 desc[UR38][R6.64], R24 ;  /* 0x0000001806001986 */ /* 0x000fe2000c101526 */
[----:B------:R-:W-:Y:S01]  /*4fd0*/  ISETP.GT.AND P1, PT, R4, 0x8, PT ;  /* 0x000000080400780c */ /* 0x000fe20003f24270 */
[-C--:B------:R-:W-:Y:S01]  /*4fe0*/  FMUL R30, R30, R23.reuse ;  /* 0x000000171e1e7220 */ /* 0x080fe20000400000 */
[C---:B------:R-:W-:Y:S01]  /*4ff0*/  SHF.L.U64.HI R5, R91.reuse, 0x1, R92 ;  /* 0x000000015b057819 */ /* 0x040fe2000001025c */
[----:B------:R-:W-:Y:S01]  /*5000*/  @P0 STG.E.U16 desc[UR38][R6.64+0x2], R25 ;  /* 0x0000021906000986 */ /* 0x000fe2000c101526 */
[----:B------:R-:W-:Y:S01]  /*5010*/  LEA R8, P5, R91, R6, 0x1 ;  /* 0x000000065b087211 */ /* 0x000fe200078a08ff */
[-C--:B------:R-:W-:Y:S01]  /*5020*/  FMUL R31, R31, R23.reuse ;  /* 0x000000171f1f7220 */ /* 0x080fe20000400000 */
[----:B------:R-:W-:Y:S01]  /*5030*/  ISETP.GT.AND P3, PT, R3, 0x8, P3 ;  /* 0x000000080300780c */ /* 0x000fe20001f64270 */
[-C--:B------:R-:W-:Y:S01]  /*5040*/  FMUL R32, R32, R23.reuse ;  /* 0x0000001720207220 */ /* 0x080fe20000400000 */
[----:B------:R-:W-:Y:S01]  /*5050*/  ISETP.GT.AND P0, PT, R4, 0x9, PT ;  /* 0x000000090400780c */ /* 0x000fe20003f04270 */
[----:B------:R-:W-:Y:S01]  /*5060*/  IMAD.X R9, R5, 0x1, R7, P5 ;  /* 0x0000000105097824 */ /* 0x000fe200028e0607 */
[----:B------:R-:W-:Y:S01]  /*5070*/  ISETP.GT.AND P4, PT, R3, RZ, P1 ;  /* 0x000000ff0300720c */ /* 0x000fe20000f84270 */
[-C--:B------:R-:W-:Y:S01]  /*5080*/  FMUL R33, R33, R23.reuse ;  /* 0x0000001721217220 */ /* 0x080fe20000400000 */
[----:B------:R-:W-:Y:S01]  /*5090*/  F2FP.F16.F32.PACK_AB R26, RZ, R26 ;  /* 0x0000001aff1a723e */ /* 0x000fe200000000ff */
[-C--:B------:R-:W-:Y:S01]  /*50a0*/  FMUL R34, R34, R23.reuse ;  /* 0x0000001722227220 */ /* 0x080fe20000400000 */
[----:B------:R-:W-:Y:S01]  /*50b0*/  ISETP.GT.AND P5, PT, R3, RZ, P0 ;  /* 0x000000ff0300720c */ /* 0x000fe200007a4270 */
[----:B------:R-:W-:Y:S01]  /*50c0*/  FMUL R35, R35, R23 ;  /* 0x0000001723237220 */ /* 0x000fe20000400000 */
[----:B------:R-:W-:Y:S01]  /*50d0*/  F2FP.F16.F32.PACK_AB R27, RZ, R27 ;  /* 0x0000001bff1b723e */ /* 0x000fe200000000ff */
[----:B------:R-:W-:Y:S01]  /*50e0*/  @P2 STG.E.U16 desc[UR38][R8.64], R26 ;  /* 0x0000001a08002986 */ /* 0x000fe2000c101526 */
[----:B------:R-:W-:Y:S01]  /*50f0*/  F2FP.F16.F32.PACK_AB R28, RZ, R28 ;  /* 0x0000001cff1c723e */ /* 0x000fe200000000ff */
[-C--:B------:R-:W-:Y:S01]  /*5100*/  FMUL R36, R36, R23.reuse ;  /* 0x0000001724247220 */ /* 0x080fe20000400000 */
[----:B------:R-:W-:Y:S01]  /*5110*/  ISETP.GT.AND P2, PT, R3, 0x8, P1 ;  /* 0x000000080300780c */ /* 0x000fe20000f44270 */
[----:B------:R-:W-:Y:S01]  /*5120*/  @P3 STG.E.U16 desc[UR38][R8.64+0x2], R27 ;  /* 0x0000021b08003986 */ /* 0x000fe2000c101526 */
[----:B------:R-:W-:Y:S01]  /*5130*/  ISETP.GT.AND P1, PT, R4, 0x10, PT ;  /* 0x000000100400780c */ /* 0x000fe20003f24270 */
[----:B------:R-:W-:Y:S01]  /*5140*/  FMUL R37, R37, R23 ;  /* 0x0000001725257220 */ /* 0x000fe20000400000 */
[----:B------:R-:W-:Y:S01]  /*5150*/  F2FP.F16.F32.PACK_AB R29, RZ, R29 ;  /* 0x0000001dff1d723e */ /* 0x000fe200000000ff */
[----:B------:R-:W-:Y:S01]  /*5160*/  @P4 STG.E.U16 desc[UR38][R6.64+0x10], R28 ;  /* 0x0000101c06004986 */ /* 0x000fe2000c101526 */
[C---:B------:R-:W-:Y:S01]  /*5170*/  ISETP.GT.AND P3, PT, R3.reuse, 0x8, P0 ;  /* 0x000000080300780c */ /* 0x040fe20000764270 */
[-C--:B------:R-:W-:Y:S01]  /*5180*/  FMUL R38, R38, R23.reuse ;  /* 0x0000001726267220 */ /* 0x080fe20000400000 */
[----:B------:R-:W-:Y:S01]  /*5190*/  ISETP.GT.AND P0, PT, R4, 0x11, PT ;  /* 0x000000110400780c */ /* 0x000fe20003f04270 */
[----:B------:R-:W-:Y:S01]  /*51a0*/  @P5 STG.E.U16 desc[UR38][R6.64+0x12], R29 ;  /* 0x0000121d06005986 */ /* 0x000fe2000c101526 */
        /* <DEDUP_REMOVED lines=161> */
[----:B------:R-:W-:Y:S01]  /*5bc0*/  FMUL R87, R87, R23 ;  /* 0x0000001757577220 */ /* 0x000fe20000400000 */
[----:B------:R-:W-:-:S02]  /*5bd0*/  F2FP.F16.F32.PACK_AB R62, RZ, R62 ;  /* 0x0000003eff3e723e */ /* 0x000fc400000000ff */
[C---:B------:R-:W-:Y:S02]  /*5be0*/  ISETP.GT.AND P5, PT, R3.reuse, RZ, P0 ;  /* 0x000000ff0300720c */ /* 0x040fe400007a4270 */
[----:B------:R-:W-:Y:S01]  /*5bf0*/  F2FP.F16.F32.PACK_AB R63, RZ, R63 ;  /* 0x0000003fff3f723e */ /* 0x000fe200000000ff */
[----:B------:R-:W-:Y:S01]  /*5c00*/  @P2 STG.E.U16 desc[UR38][R8.64+0x90], R62 ;  /* 0x0000903e08002986 */ /* 0x000fe2000c101526 */
[----:B------:R-:W-:Y:S02]  /*5c10*/  F2FP.F16.F32.PACK_AB R64, RZ, R64 ;  /* 0x00000040ff40723e */ /* 0x000fe400000000ff */
[C---:B------:R-:W-:Y:S01]  /*5c20*/  ISETP.GT.AND P2, PT, R3.reuse, 0x8, P1 ;  /* 0x000000080300780c */ /* 0x040fe20000f44270 */
[----:B------:R-:W-:Y:S01]  /*5c30*/  @P3 STG.E.U16 desc[UR38][R8.64+0x92], R63 ;  /* 0x0000923f08003986 */ /* 0x000fe2000c101526 */
[----:B------:R-:W-:Y:S02]  /*5c40*/  ISETP.GT.AND P1, PT, R4, 0x58, PT ;  /* 0x000000580400780c */ /* 0x000fe40003f24270 */
[----:B------:R-:W-:Y:S01]  /*5c50*/  F2FP.F16.F32.PACK_AB R65, RZ, R65 ;  /* 0x00000041ff41723e */ /* 0x000fe200000000ff */
[----:B------:R-:W-:Y:S01]  /*5c60*/  @P4 STG.E.U16 desc[UR38][R6.64+0xa0], R64 ;  /* 0x0000a04006004986 */ /* 0x000fe2000c101526 */
[----:B------:R-:W-:-:S02]  /*5c70*/  ISETP.GT.AND P3, PT, R3, 0x8, P0 ;  /* 0x000000080300780c */ /* 0x000fc40000764270 */
[----:B------:R-:W-:Y:S01]  /*5c80*/  ISETP.GT.AND P0, PT, R4, 0x59, PT ;  /* 0x000000590400780c */ /* 0x000fe20003f04270 */
[----:B------:R-:W-:Y:S01]  /*5c90*/  @P5 STG.E.U16 desc[UR38][R6.64+0xa2], R65 ;  /* 0x0000a24106005986 */ /* 0x000fe2000c101526 */
[C---:B------:R-:W-:Y:S02]  /*5ca0*/  ISETP.GT.AND P4, PT, R3.reuse, RZ, P1 ;  /* 0x000000ff0300720c */ /* 0x040fe40000f84270 */
[----:B------:R-:W-:Y:S02]  /*5cb0*/  F2FP.F16.F32.PACK_AB R66, RZ, R66 ;  /* 0x00000042ff42723e */ /* 0x000fe400000000ff */
[----:B------:R-:W-:Y:S02]  /*5cc0*/  ISETP.GT.AND P5, PT, R3, RZ, P0 ;  /* 0x000000ff0300720c */ /* 0x000fe400007a4270 */
[----:B------:R-:W-:Y:S01]  /*5cd0*/  F2FP.F16.F32.PACK_AB R67, RZ, R67 ;  /* 0x00000043ff43723e */ /* 0x000fe200000000ff */
[----:B------:R-:W-:Y:S01]  /*5ce0*/  @P2 STG.E.U16 desc[UR38][R8.64+0xa0], R66 ;  /* 0x0000a04208002986 */ /* 0x000fe2000c101526 */
[----:B------:R-:W-:-:S02]  /*5cf0*/  F2FP.F16.F32.PACK_AB R68, RZ, R68 ;  /* 0x00000044ff44723e */ /* 0x000fc400000000ff */
[C---:B------:R-:W-:Y:S01]  /*5d00*/  ISETP.GT.AND P2, PT, R3.reuse, 0x8, P1 ;  /* 0x000000080300780c */ /* 0x040fe20000f44270 */
[----:B------:R-:W-:Y:S01]  /*5d10*/  @P3 STG.E.U16 desc[UR38][R8.64+0xa2], R67 ;  /* 0x0000a24308003986 */ /* 0x000fe2000c101526 */
[C---:B------:R-:W-:Y:S02]  /*5d20*/  ISETP.GT.AND P1, PT, R4.reuse, 0x60, PT ;  /* 0x000000600400780c */ /* 0x040fe40003f24270 */
[----:B------:R-:W-:Y:S01]  /*5d30*/  F2FP.F16.F32.PACK_AB R69, RZ, R69 ;  /* 0x00000045ff45723e */ /* 0x000fe200000000ff */
[----:B------:R-:W-:Y:S01]  /*5d40*/  @P4 STG.E.U16 desc[UR38][R6.64+0xb0], R68 ;  /* 0x0000b04406004986 */ /* 0x000fe2000c101526 */
[C---:B------:R-:W-:Y:S02]  /*5d50*/  ISETP.GT.AND P3, PT, R3.reuse, 0x8, P0 ;  /* 0x000000080300780c */ /* 0x040fe40000764270 */
[----:B------:R-:W-:Y:S01]  /*5d60*/  ISETP.GT.AND P0, PT, R4, 0x61, PT ;  /* 0x000000610400780c */ /* 0x000fe20003f04270 */
[----:B------:R-:W-:Y:S01]  /*5d70*/  @P5 STG.E.U16 desc[UR38][R6.64+0xb2], R69 ;  /* 0x0000b24506005986 */ /* 0x000fe2000c101526 */
[----:B------:R-:W-:-:S02]  /*5d80*/  ISETP.GT.AND P4, PT, R3, RZ, P1 ;  /* 0x000000ff0300720c */ /* 0x000fc40000f84270 */
[C---:B------:R-:W-:Y:S02]  /*5d90*/  ISETP.GT.AND P5, PT, R3.reuse, RZ, P0 ;  /* 0x000000ff0300720c */ /* 0x040fe400007a4270 */
[----:B------:R-:W-:Y:S02]  /*5da0*/  F2FP.F16.F32.PACK_AB R70, RZ, R70 ;  /* 0x00000046ff46723e */ /* 0x000fe400000000ff */
[----:B------:R-:W-:Y:S02]  /*5db0*/  F2FP.F16.F32.PACK_AB R71, RZ, R71 ;  /* 0x00000047ff47723e */ /* 0x000fe400000000ff */
[----:B------:R-:W-:Y:S01]  /*5dc0*/  F2FP.F16.F32.PACK_AB R72, RZ, R72 ;  /* 0x00000048ff48723e */ /* 0x000fe200000000ff */
[----:B------:R-:W-:Y:S01]  /*5dd0*/  @P2 STG.E.U16 desc[UR38][R8.64+0xb0], R70 ;  /* 0x0000b04608002986 */ /* 0x000fe2000c101526 */
[----:B------:R-:W-:Y:S02]  /*5de0*/  F2FP.F16.F32.PACK_AB R73, RZ, R73 ;  /* 0x00000049ff49723e */ /* 0x000fe400000000ff */
[C---:B------:R-:W-:Y:S01]  /*5df0*/  ISETP.GT.AND P1, PT, R3.reuse, 0x8, P1 ;  /* 0x000000080300780c */ /* 0x040fe20000f24270 */
[----:B------:R-:W-:Y:S01]  /*5e00*/  @P3 STG.E.U16 desc[UR38][R8.64+0xb2], R71 ;  /* 0x0000b24708003986 */ /* 0x000fe2000c101526 */
[----:B------:R-:W-:-:S02]  /*5e10*/  ISETP.GT.AND P2, PT, R3, 0x8, P0 ;  /* 0x000000080300780c */ /* 0x000fc40000744270 */
[C---:B------:R-:W-:Y:S01]  /*5e20*/  ISETP.GT.AND P0, PT, R4.reuse, 0x69, PT ;  /* 0x000000690400780c */ /* 0x040fe20003f04270 */
[----:B------:R-:W-:Y:S01]  /*5e30*/  @P4 STG.E.U16 desc[UR38][R6.64+0xc0], R72 ;  /* 0x0000c04806004986 */ /* 0x000fe2000c101526 */
[----:B------:R-:W-:Y:S02]  /*5e40*/  ISETP.GT.AND P4, PT, R4, 0x68, PT ;  /* 0x000000680400780c */ /* 0x000fe40003f84270 */
[----:B------:R-:W-:Y:S01]  /*5e50*/  F2FP.F16.F32.PACK_AB R74, RZ, R74 ;  /* 0x0000004aff4a723e */ /* 0x000fe200000000ff */
[----:B------:R-:W-:Y:S01]  /*5e60*/  @P5 STG.E.U16 desc[UR38][R6.64+0xc2], R73 ;  /* 0x0000c24906005986 */ /* 0x000fe2000c101526 */
[C---:B------:R-:W-:Y:S02]  /*5e70*/  ISETP.GT.AND P5, PT, R3.reuse, RZ, P4 ;  /* 0x000000ff0300720c */ /* 0x040fe400027a4270 */
[----:B------:R-:W-:Y:S01]  /*5e80*/  ISETP.GT.AND P3, PT, R3, RZ, P0 ;  /* 0x000000ff0300720c */ /* 0x000fe20000764270 */
[----:B------:R-:W-:Y:S01]  /*5e90*/  @P1 STG.E.U16 desc[UR38][R8.64+0xc0], R74 ;  /* 0x0000c04a08001986 */ /* 0x000fe2000c101526 */
[----:B------:R-:W-:-:S02]  /*5ea0*/  F2FP.F16.F32.PACK_AB R75, RZ, R75 ;  /* 0x0000004bff4b723e */ /* 0x000fc400000000ff */
[----:B------:R-:W-:Y:S02]  /*5eb0*/  F2FP.F16.F32.PACK_AB R76, RZ, R76 ;  /* 0x0000004cff4c723e */ /* 0x000fe400000000ff */
[C---:B------:R-:W-:Y:S01]  /*5ec0*/  ISETP.GT.AND P4, PT, R3.reuse, 0x8, P4 ;  /* 0x000000080300780c */ /* 0x040fe20002784270 */
[----:B------:R-:W-:Y:S01]  /*5ed0*/  @P2 STG.E.U16 desc[UR38][R8.64+0xc2], R75 ;  /* 0x0000c24b08002986 */ /* 0x000fe2000c101526 */
[----:B------:R-:W-:Y:S02]  /*5ee0*/  F2FP.F16.F32.PACK_AB R77, RZ, R77 ;  /* 0x0000004dff4d723e */ /* 0x000fe400000000ff */
[C---:B------:R-:W-:Y:S01]  /*5ef0*/  ISETP.GT.AND P2, PT, R4.reuse, 0x71, PT ;  /* 0x000000710400780c */ /* 0x040fe20003f44270 */
[----:B------:R-:W-:Y:S01]  /*5f00*/  @P5 STG.E.U16 desc[UR38][R6.64+0xd0], R76 ;  /* 0x0000d04c06005986 */ /* 0x000fe2000c101526 */
[----:B------:R-:W-:Y:S02]  /*5f10*/  ISETP.GT.AND P5, PT, R3, 0x8, P0 ;  /* 0x000000080300780c */ /* 0x000fe400007a4270 */
[C---:B------:R-:W-:Y:S01]  /*5f20*/  ISETP.GT.AND P1, PT, R4.reuse, 0x78, PT ;  /* 0x000000780400780c */ /* 0x040fe20003f24270 */
[----:B------:R-:W-:Y:S01]  /*5f30*/  @P3 STG.E.U16 desc[UR38][R6.64+0xd2], R77 ;  /* 0x0000d24d06003986 */ /* 0x000fe2000c101526 */
[----:B------:R-:W-:-:S02]  /*5f40*/  ISETP.GT.AND P3, PT, R4, 0x70, PT ;  /* 0x000000700400780c */ /* 0x000fc40003f64270 */
[----:B------:R-:W-:Y:S01]  /*5f50*/  ISETP.GT.AND P0, PT, R4, 0x79, PT ;  /* 0x000000790400780c */ /* 0x000fe20003f04270 */
[----:B------:R-:W-:Y:S01]  /*5f60*/  @P4 IMAD.MOV.U32 R4, RZ, RZ, R8 ;  /* 0x000000ffff044224 */ /* 0x000fe200078e0008 */
[----:B------:R-:W-:Y:S01]  /*5f70*/  F2FP.F16.F32.PACK_AB R78, RZ, R78 ;  /* 0x0000004eff4e723e */ /* 0x000fe200000000ff */
[----:B------:R-:W-:Y:S01]  /*5f80*/  @P4 IMAD.MOV.U32 R5, RZ, RZ, R9 ;  /* 0x000000ffff054224 */ /* 0x000fe200078e0009 */
[----:B------:R-:W-:Y:S02]  /*5f90*/  F2FP.F16.F32.PACK_AB R79, RZ, R79 ;  /* 0x0000004fff4f723e */ /* 0x000fe400000000ff */
[----:B------:R-:W-:Y:S02]  /*5fa0*/  F2FP.F16.F32.PACK_AB R80, RZ, R80 ;  /* 0x00000050ff50723e */ /* 0x000fe400000000ff */
[----:B------:R0:W-:Y:S01]  /*5fb0*/  @P4 STG.E.U16 desc[UR38][R4.64+0xd0], R78 ;  /* 0x0000d04e04004986 */ /* 0x0001e2000c101526 */
[----:B------:R-:W-:Y:S02]  /*5fc0*/  ISETP.GT.AND P4, PT, R3, RZ, P2 ;  /* 0x000000ff0300720c */ /* 0x000fe40001784270 */
[----:B------:R-:W-:-:S02]  /*5fd0*/  F2FP.F16.F32.PACK_AB R81, RZ, R81 ;  /* 0x00000051ff51723e */ /* 0x000fc400000000ff */
[----:B------:R-:W-:Y:S02]  /*5fe0*/  ISETP.GT.AND P2, PT, R3, 0x8, P2 ;  /* 0x000000080300780c */ /* 0x000fe40001744270 */
[----:B------:R-:W-:Y:S02]  /*5ff0*/  F2FP.F16.F32.PACK_AB R82, RZ, R82 ;  /* 0x00000052ff52723e */ /* 0x000fe400000000ff */
[----:B------:R-:W-:Y:S02]  /*6000*/  F2FP.F16.F32.PACK_AB R83, RZ, R83 ;  /* 0x00000053ff53723e */ /* 0x000fe400000000ff */
[----:B------:R-:W-:Y:S01]  /*6010*/  F2FP.F16.F32.PACK_AB R84, RZ, R84 ;  /* 0x00000054ff54723e */ /* 0x000fe200000000ff */
[----:B0-----:R-:W-:Y:S01]  /*6020*/  @P5 IMAD.MOV.U32 R4, RZ, RZ, R8 ;  /* 0x000000ffff045224 */ /* 0x001fe200078e0008 */
[----:B------:R-:W-:Y:S01]  /*6030*/  F2FP.F16.F32.PACK_AB R85, RZ, R85 ;  /* 0x00000055ff55723e */ /* 0x000fe200000000ff */
[----:B------:R-:W-:Y:S01]  /*6040*/  @P5 IMAD.MOV.U32 R5, RZ, RZ, R9 ;  /* 0x000000ffff055224 */ /* 0x000fe200078e0009 */
[----:B------:R-:W-:-:S02]  /*6050*/  F2FP.F16.F32.PACK_AB R86, RZ, R86 ;  /* 0x00000056ff56723e */ /* 0x000fc400000000ff */
[----:B------:R-:W-:Y:S02]  /*6060*/  F2FP.F16.F32.PACK_AB R87, RZ, R87 ;  /* 0x00000057ff57723e */ /* 0x000fe400000000ff */
[----:B------:R0:W-:Y:S01]  /*6070*/  @P5 STG.E.U16 desc[UR38][R4.64+0xd2], R79 ;  /* 0x0000d24f04005986 */ /* 0x0001e2000c101526 */
[C---:B------:R-:W-:Y:S02]  /*6080*/  ISETP.GT.AND P5, PT, R3.reuse, RZ, P3 ;  /* 0x000000ff0300720c */ /* 0x040fe40001fa4270 */
[----:B------:R-:W-:-:S11]  /*6090*/  ISETP.GT.AND P3, PT, R3, 0x8, P3 ;  /* 0x000000080300780c */ /* 0x000fd60001f64270 */
[----:B0-----:R-:W-:Y:S02]  /*60a0*/  @P5 IMAD.MOV.U32 R4, RZ, RZ, R6 ;  /* 0x000000ffff045224 */ /* 0x001fe400078e0006 */
[----:B------:R-:W-:-:S05]  /*60b0*/  @P5 IMAD.MOV.U32 R5, RZ, RZ, R7 ;  /* 0x000000ffff055224 */ /* 0x000fca00078e0007 */
[----:B------:R0:W-:Y:S01]  /*60c0*/  @P5 STG.E.U16 desc[UR38][R4.64+0xe0], R80 ;  /* 0x0000e05004005986 */ /* 0x0001e2000c101526 */
[C---:B------:R-:W-:Y:S02]  /*60d0*/  ISETP.GT.AND P5, PT, R3.reuse, RZ, P0 ;  /* 0x000000ff0300720c */ /* 0x040fe400007a4270 */
[----:B------:R-:W-:Y:S01]  /*60e0*/  ISETP.GT.AND P0, PT, R3, 0x8, P0 ;  /* 0x000000080300780c */ /* 0x000fe20000704270 */
[----:B0-----:R-:W-:Y:S02]  /*60f0*/  @P4 IMAD.MOV.U32 R4, RZ, RZ, R6 ;  /* 0x000000ffff044224 */ /* 0x001fe400078e0006 */
[----:B------:R-:W-:-:S05]  /*6100*/  @P4 IMAD.MOV.U32 R5, RZ, RZ, R7 ;  /* 0x000000ffff054224 */ /* 0x000fca00078e0007 */
[----:B------:R0:W-:Y:S01]  /*6110*/  @P4 STG.E.U16 desc[UR38][R4.64+0xe2], R81 ;  /* 0x0000e25104004986 */ /* 0x0001e2000c101526 */
[C---:B------:R-:W-:Y:S02]  /*6120*/  ISETP.GT.AND P4, PT, R3.reuse, RZ, P1 ;  /* 0x000000ff0300720c */ /* 0x040fe40000f84270 */
[----:B------:R-:W-:Y:S01]  /*6130*/  ISETP.GT.AND P1, PT, R3, 0x8, P1 ;  /* 0x000000080300780c */ /* 0x000fe20000f24270 */
[----:B0-----:R-:W-:Y:S02]  /*6140*/  @P3 IMAD.MOV.U32 R4, RZ, RZ, R8 ;  /* 0x000000ffff043224 */ /* 0x001fe400078e0008 */
[----:B------:R-:W-:-:S05]  /*6150*/  @P3 IMAD.MOV.U32 R5, RZ, RZ, R9 ;  /* 0x000000ffff053224 */ /* 0x000fca00078e0009 */
[----:B------:R0:W-:Y:S02]  /*6160*/  @P3 STG.E.U16 desc[UR38][R4.64+0xe0], R82 ;  /* 0x0000e05204003986 */ /* 0x0001e4000c101526 */
[----:B0-----:R-:W-:Y:S02]  /*6170*/  @P2 IMAD.MOV.U32 R4, RZ, RZ, R8 ;  /* 0x000000ffff042224 */ /* 0x001fe400078e0008 */
[----:B------:R-:W-:-:S05]  /*6180*/  @P2 IMAD.MOV.U32 R5, RZ, RZ, R9 ;  /* 0x000000ffff052224 */ /* 0x000fca00078e0009 */
[----:B------:R0:W-:Y:S02]  /*6190*/  @P2 STG.E.U16 desc[UR38][R4.64+0xe2], R83 ;  /* 0x0000e25304002986 */ /* 0x0001e4000c101526 */
[----:B0-----:R-:W-:Y:S02]  /*61a0*/  @P4 IMAD.MOV.U32 R4, RZ, RZ, R6 ;  /* 0x000000ffff044224 */ /* 0x001fe400078e0006 */
[----:B------:R-:W-:-:S05]  /*61b0*/  @P4 IMAD.MOV.U32 R5, RZ, RZ, R7 ;  /* 0x000000ffff054224 */ /* 0x000fca00078e0007 */
[----:B------:R0:W-:Y:S04]  /*61c0*/  @P4 STG.E.U16 desc[UR38][R4.64+0xf0], R84 ;  /* 0x0000f05404004986 */ /* 0x0001e8000c101526 */
[----:B------:R1:W-:Y:S01]  /*61d0*/  @P5 STG.E.U16 desc[UR38][R6.64+0xf2], R85 ;  /* 0x0000f25506005986 */ /* 0x0003e2000c101526 */
[----:B0-----:R-:W-:Y:S02]  /*61e0*/  @P1 IMAD.MOV.U32 R4, RZ, RZ, R8 ;  /* 0x000000ffff041224 */ /* 0x001fe400078e0008 */
[----:B------:R-:W-:-:S05]  /*61f0*/  @P1 IMAD.MOV.U32 R5, RZ, RZ, R9 ;  /* 0x000000ffff051224 */ /* 0x000fca00078e0009 */
[----:B------:R1:W-:Y:S04]  /*6200*/  @P1 STG.E.U16 desc[UR38][R4.64+0xf0], R86 ;  /* 0x0000f05604001986 */ /* 0x0003e8000c101526 */
[----:B------:R1:W-:Y:S02]  /*6210*/  @P0 STG.E.U16 desc[UR38][R8.64+0xf2], R87 ;  /* 0x0000f25708000986 */ /* 0x0003e4000c101526 */
.L_x_158:
[----:B------:R-:W-:Y:S05]  /*6220*/  BSYNC B0 ;  /* 0x0000000000007941 */ /* 0x000fea0003800000 */
.L_x_32:
[----:B------:R-:W-:Y:S01]  /*6230*/  IADD3 R16, P0, R16, UR36, RZ ;  /* 0x0000002410107c10 */ /* 0x000fe2000ff1e0ff */
[----:B------:R-:W-:Y:S01]  /*6240*/  ULDC.64 UR4, c[0x0][0x650] ;  /* 0x0001940000047ab9 */ /* 0x000fe20000000a00 */
[----:B------:R-:W-:Y:S01]  /*6250*/  PRMT R3, RZ, 0x7610, R3 ;  /* 0x00007610ff037816 */ /* 0x000fe20000000003 */
[----:B------:R-:W-:Y:S01]  /*6260*/  IMAD.MOV.U32 R100, RZ, RZ, -0x1 ;  /* 0xffffffffff647424 */ /* 0x000fe200078e00ff */
[----:B------:R-:W-:Y:S01]  /*6270*/  IADD3.X R17, R17, UR42, RZ, P0, !PT ;  /* 0x0000002a11117c10 */ /* 0x000fe200087fe4ff */
[----:B------:R-:W-:Y:S01]  /*6280*/  IMAD.MOV.U32 R101, RZ, RZ, -0x1 ;  /* 0xffffffffff657424 */ /* 0x000fe200078e00ff */
[----:B------:R-:W-:-:S04]  /*6290*/  ISETP.GE.U32.AND P0, PT, R16, UR4, PT ;  /* 0x0000000410007c0c */ /* 0x000fc8000bf06070 */
[----:B------:R-:W-:-:S13]  /*62a0*/  ISETP.GE.U32.AND.EX P0, PT, R17, UR5, PT, P0 ;  /* 0x0000000511007c0c */ /* 0x000fda000bf06100 */
[----:B------:R-:W-:Y:S05]  /*62b0*/  @P0 BRA `(.L_x_159) ;  /* 0x00000004004c0947 */ /* 0x000fea0003800000 */
[----:B------:R-:W0:Y:S01]  /*62c0*/  LDC.64 R10, c[0x0][0x628] ;  /* 0x00018a00ff0a7b82 */ /* 0x000e220000000a00 */
[----:B---3--:R-:W3:Y:S01]  /*62d0*/  S2R R12, SR_CTAID.X ;  /* 0x00000000000c7919 */ /* 0x008ee20000002500 */
[----:B-12-4-:R-:W-:Y:S02]  /*62e0*/  IMAD.MOV.U32 R8, RZ, RZ, R16 ;  /* 0x000000ffff087224 */ /* 0x016fe400078e0010 */
[----:B------:R-:W-:Y:S01]  /*62f0*/  IMAD.MOV.U32 R9, RZ, RZ, R17 ;  /* 0x000000ffff097224 */ /* 0x000fe200078e0011 */
[----:B------:R-:W1:Y:S03]  /*6300*/  S2R R20, SR_CTAID.Y ;  /* 0x0000000000147919 */ /* 0x000e660000002600 */
[----:B------:R-:W2:Y:S08]  /*6310*/  LDC R0, c[0x0][0x630] ;  /* 0x00018c00ff007b82 */ /* 0x000eb00000000800 */
[----:B------:R-:W4:Y:S01]  /*6320*/  LDC.64 R14, c[0x0][0x620] ;  /* 0x00018800ff0e7b82 */ /* 0x000f220000000a00 */
[----:B0-----:R-:W-:-:S04]  /*6330*/  ISETP.NE.U32.AND P0, PT, R10, RZ, PT ;  /* 0x000000ff0a00720c */ /* 0x001fc80003f05070 */
[----:B------:R-:W-:-:S13]  /*6340*/  ISETP.NE.AND.EX P0, PT, R11, RZ, PT, P0 ;  /* 0x000000ff0b00720c */ /* 0x000fda0003f05300 */
[----:B-1234-:R-:W-:Y:S05]  /*6350*/  @!P0 BRA `(.L_x_160) ;  /* 0x0000000000288947 */ /* 0x01efea0003800000 */
        /* <DEDUP_REMOVED lines=10> */
.L_x_160:
[-CC-:B------:R-:W-:Y:S01]  /*6400*/  SHF.R.U64 R101, R8, R0.reuse, R9.reuse ;  /* 0x0000000008657219 */ /* 0x180fe20000001209 */
[----:B------:R-:W0:Y:S01]  /*6410*/  LDC.64 R26, c[0x0][0x640] ;  /* 0x00019000ff1a7b82 */ /* 0x000e220000000a00 */
[----:B------:R-:W-:Y:S01]  /*6420*/  SHF.R.U32.HI R0, RZ, R0, R9 ;  /* 0x00000000ff007219 */ /* 0x000fe20000011609 */
[----:B------:R-:W-:Y:S01]  /*6430*/  ULDC UR4, c[0x0][0x150] ;  /* 0x0000540000047ab9 */ /* 0x000fe20000000800 */
[----:B------:R-:W-:Y:S02]  /*6440*/  IADD3 R3, P0, RZ, -R101, RZ ;  /* 0x80000065ff037210 */ /* 0x000fe40007f1e0ff */
[----:B------:R-:W-:-:S03]  /*6450*/  I2FP.F32.U32 R7, R12 ;  /* 0x0000000c00077245 */ /* 0x000fc60000201000 */
[----:B------:R-:W1:Y:S01]  /*6460*/  LDC R6, c[0x0][0x618] ;  /* 0x00018600ff067b82 */ /* 0x000e620000000800 */
[----:B------:R-:W-:Y:S02]  /*6470*/  IMAD.X R5, RZ, RZ, ~R0, P0 ;  /* 0x000000ffff057224 */ /* 0x000fe400000e0e00 */
[----:B------:R-:W-:Y:S01]  /*6480*/  FMUL R7, R7, UR4 ;  /* 0x0000000407077c20 */ /* 0x000fe20008400000 */
[----:B------:R-:W-:Y:S01]  /*6490*/  ULDC UR4, c[0x0][0x154] ;  /* 0x0000550000047ab9 */ /* 0x000fe20000000800 */
[-C--:B------:R-:W-:Y:S02]  /*64a0*/  IMAD R0, R5, R14.reuse, RZ ;  /* 0x0000000e05007224 */ /* 0x080fe400078e02ff */
[C---:B------:R-:W-:Y:S01]  /*64b0*/  IMAD.WIDE.U32 R4, R3.reuse, R14, R16 ;  /* 0x0000000e03047225 */ /* 0x040fe200078e0010 */
[----:B------:R-:W2:Y:S01]  /*64c0*/  LDC R8, c[0x0][0x608] ;  /* 0x00018200ff087b82 */ /* 0x000ea20000000800 */
[----:B------:R-:W3:Y:S02]  /*64d0*/  F2I.U32.TRUNC.NTZ R7, R7 ;  /* 0x0000000700077305 */ /* 0x000ee4000020f000 */
[----:B------:R-:W-:Y:S01]  /*64e0*/  IMAD R3, R3, R15, R0 ;  /* 0x0000000f03037224 */ /* 0x000fe200078e0200 */
[----:B------:R-:W-:-:S03]  /*64f0*/  I2FP.F32.U32 R0, R20 ;  /* 0x0000001400007245 */ /* 0x000fc60000201000 */
[----:B------:R-:W-:Y:S01]  /*6500*/  IMAD.IADD R3, R5, 0x1, R3 ;  /* 0x0000000105037824 */ /* 0x000fe200078e0203 */
[----:B------:R-:W4:Y:S01]  /*6510*/  LDC R11, c[0x0][0x658] ;  /* 0x00019600ff0b7b82 */ /* 0x000f220000000800 */
[----:B0-----:R-:W-:-:S04]  /*6520*/  ISETP.NE.U32.AND P0, PT, R26, RZ, PT ;  /* 0x000000ff1a00720c */ /* 0x001fc80003f05070 */
[----:B------:R-:W-:-:S03]  /*6530*/  ISETP.NE.AND.EX P0, PT, R27, RZ, PT, P0 ;  /* 0x000000ff1b00720c */ /* 0x000fc60003f05300 */
[----:B------:R-:W0:Y:S01]  /*6540*/  LDC R9, c[0x0][0x144] ;  /* 0x00005100ff097b82 */ /* 0x000e220000000800 */
[-C--:B-1----:R-:W-:Y:S01]  /*6550*/  SHF.R.U64 R10, R4, R6.reuse, R3 ;  /* 0x00000006040a7219 */ /* 0x082fe20000001203 */
[----:B---3--:R-:W-:Y:S01]  /*6560*/  IMAD.MOV R7, RZ, RZ, -R7 ;  /* 0x000000ffff077224 */ /* 0x008fe200078e0a07 */
[----:B------:R-:W-:Y:S01]  /*6570*/  SHF.R.U32.HI R3, RZ, R6, R3 ;  /* 0x00000006ff037219 */ /* 0x000fe20000011603 */
[----:B------:R-:W-:-:S04]  /*6580*/  FMUL R6, R0, UR4 ;  /* 0x0000000400067c20 */ /* 0x000fc80008400000 */
[----:B------:R-:W1:Y:S01]  /*6590*/  LDC R21, c[0x0][0x148] ;  /* 0x00005200ff157b82 */ /* 0x000e620000000800 */
[----:B------:R3:W0:Y:S01]  /*65a0*/  F2I.U32.TRUNC.NTZ R14, R6 ;  /* 0x00000006000e7305 */ /* 0x000622000020f000 */
[-CC-:B--2---:R-:W-:Y:S02]  /*65b0*/  SHF.R.U64 R13, R10, R8.reuse, R3.reuse ;  /* 0x000000080a0d7219 */ /* 0x184fe40000001203 */
[----:B------:R-:W-:-:S04]  /*65c0*/  SHF.R.U32.HI R0, RZ, R8, R3 ;  /* 0x00000008ff007219 */ /* 0x000fc80000011603 */
[----:B-----5:R-:W2:Y:S01]  /*65d0*/  LDC R24, c[0x0][0x648] ;  /* 0x00019200ff187b82 */ /* 0x020ea20000000800 */
[-CC-:B----4-:R-:W-:Y:S02]  /*65e0*/  SHF.R.U64 R15, R13, R11.reuse, R0.reuse ;  /* 0x0000000b0d0f7219 */ /* 0x190fe40000001200 */
[----:B------:R-:W-:-:S03]  /*65f0*/  SHF.R.U32.HI R5, RZ, R11, R0 ;  /* 0x0000000bff057219 */ /* 0x000fc60000011600 */
[----:B------:R-:W-:Y:S02]  /*6600*/  IMAD.MOV.U32 R4, RZ, RZ, R15 ;  /* 0x000000ffff047224 */ /* 0x000fe400078e000f */
[----:B------:R-:W4:Y:S01]  /*6610*/  LDC R28, c[0x0][0x638] ;  /* 0x00018e00ff1c7b82 */ /* 0x000f220000000800 */
[----:B0-----:R-:W-:-:S07]  /*6620*/  IMAD R25, R9, R7, R12 ;  /* 0x0000000709197224 */ /* 0x001fce00078e020c */
[----:B------:R-:W0:Y:S08]  /*6630*/  LDC R29, c[0x0][0x610] ;  /* 0x00018400ff1d7b82 */ /* 0x000e300000000800 */
[----:B------:R-:W0:Y:S01]  /*6640*/  LDC R30, c[0x0][0x600] ;  /* 0x00018000ff1e7b82 */ /* 0x000e220000000800 */
[----:B-123--:R-:W-:Y:S05]  /*6650*/  @!P0 BRA `(.L_x_161) ;  /* 0x0000000000288947 */ /* 0x00efea0003800000 */
[----:B------:R-:W1:Y:S02]  /*6660*/  LDC R0, c[0x0][0x64c] ;  /* 0x00019300ff007b82 */ /* 0x000e640000000800 */
[----:B-1----:R-:W-:-:S05]  /*6670*/  IADD3 R3, P0, R15, R0, RZ ;  /* 0x000000000f037210 */ /* 0x002fca0007f1e0ff */
        /* <DEDUP_REMOVED lines=8> */
.L_x_161:
[----:B------:R-:W-:Y:S01]  /*6700*/  ISETP.NE.AND P0, PT, R2, 0x1, PT ;  /* 0x000000010200780c */ /* 0x000fe20003f05270 */
[----:B------:R-:W-:Y:S01]  /*6710*/  IMAD.MOV R14, RZ, RZ, -R14 ;  /* 0x000000ffff0e7224 */ /* 0x000fe200078e0a0e */
[----:B------:R-:W-:Y:S02]  /*6720*/  SHF.R.U64 R3, R4, R24, R5 ;  /* 0x0000001804037219 */ /* 0x000fe40000001205 */
[----:B------:R-:W-:Y:S02]  /*6730*/  LOP3.LUT R0, R13, R98, RZ, 0xc0, !PT ;  /* 0x000000620d007212 */ /* 0x000fe400078ec0ff */
[----:B------:R-:W-:Y:S01]  /*6740*/  LOP3.LUT R10, R10, R97, RZ, 0xc0, !PT ;  /* 0x000000610a0a7212 */ /* 0x000fe200078ec0ff */
[----:B------:R-:W-:Y:S02]  /*6750*/  IMAD.MOV R4, RZ, RZ, -R3 ;  /* 0x000000ffff047224 */ /* 0x000fe400078e0a03 */
[----:B------:R-:W-:Y:S02]  /*6760*/  IMAD R0, R93, R3, R0 ;  /* 0x000000035d007224 */ /* 0x000fe400078e0200 */
[----:B----4-:R-:W-:-:S02]  /*6770*/  IMAD R3, R4, R28, R15 ;  /* 0x0000001c04037224 */ /* 0x010fc400078e020f */
[----:B------:R-:W-:Y:S02]  /*6780*/  @P0 IMAD R25, R21, R14, R20 ;  /* 0x0000000e15190224 */ /* 0x000fe400078e0214 */
[----:B0-----:R-:W-:Y:S02]  /*6790*/  IMAD R5, R3, R30, R10 ;  /* 0x0000001e03057224 */ /* 0x001fe400078e020a */
[----:B------:R-:W-:Y:S02]  /*67a0*/  IMAD R0, R0, R29, R25 ;  /* 0x0000001d00007224 */ /* 0x000fe400078e0219 */
[----:B------:R-:W-:-:S03]  /*67b0*/  IMAD.MOV.U32 R4, RZ, RZ, 0x1 ;  /* 0x00000001ff047424 */ /* 0x000fc600078e00ff */
[----:B------:R-:W-:Y:S02]  /*67c0*/  SEL R100, R5, R0, !P0 ;  /* 0x0000000005647207 */ /* 0x000fe40004000000 */
[----:B------:R-:W-:Y:S02]  /*67d0*/  PRMT R3, R4, 0x7610, R3 ;  /* 0x0000761004037816 */ /* 0x000fe40000000003 */
[----:B------:R-:W-:-:S07]  /*67e0*/  SEL R0, R0, R5, !P0 ;  /* 0x0000000500007207 */ /* 0x000fce0004000000 */
.L_x_159:
[----:B------:R-:W-:Y:S01]  /*67f0*/  LOP3.LUT P0, RZ, R3, 0xff, RZ, 0xc0, !PT ;  /* 0x000000ff03ff7812 */ /* 0x000fe2000780c0ff */
[----:B------:R-:W-:Y:S01]  /*6800*/  UIMAD.WIDE.U32 UR4, UR41, -0x55555555, URZ ;  /* 0xaaaaaaab290478a5 */ /* 0x000fe2000f8e003f */
[----:B------:R-:W-:-:S03]  /*6810*/  IMAD.MOV.U32 R103, RZ, RZ, R0 ;  /* 0x000000ffff677224 */ /* 0x000fc600078e0000 */
[----:B------:R-:W-:-:S04]  /*6820*/  USHF.R.U32.HI UR4, URZ, 0x1, UR5 ;  /* 0x000000013f047899 */ /* 0x000fc80008011605 */
[----:B------:R-:W-:-:S04]  /*6830*/  UIMAD UR41, UR4, -0x3, UR41 ;  /* 0xfffffffd042978a4 */ /* 0x000fc8000f8e0229 */
[----:B------:R-:W-:Y:S08]  /*6840*/  @P0 BRA `(.L_x_162) ;  /* 0xffffffac000c0947 */ /* 0x000ff0000383ffff */
[----:B------:R-:W-:Y:S05]  /*6850*/  EXIT ;  /* 0x000000000000794d */ /* 0x000fea0003800000 */
.L_x_7:
        /* <DEDUP_REMOVED lines=26> */
.L_x_164:
[----:B------:R-:W0:Y:S01]  /*6a00*/  LDC.64 R28, c[0x0][0x640] ;  /* 0x00019000ff1c7b82 */ /* 0x000e220000000a00 */
[-CC-:B------:R-:W-:Y:S01]  /*6a10*/  SHF.R.U64 R22, R14, R6.reuse, R15.reuse ;  /* 0x000000060e167219 */ /* 0x180fe2000000120f */
[----:B------:R-:W-:Y:S01]  /*6a20*/  IMAD.MOV.U32 R30, RZ, RZ, 0x1 ;  /* 0x00000001ff1e7424 */ /* 0x000fe200078e00ff */
[----:B------:R-:W-:Y:S02]  /*6a30*/  SHF.R.U32.HI R6, RZ, R6, R15 ;  /* 0x00000006ff067219 */ /* 0x000fe4000001160f */
[----:B------:R-:W-:-:S03]  /*6a40*/  IADD3 R13, P0, RZ, -R22, RZ ;  /* 0x80000016ff0d7210 */ /* 0x000fc60007f1e0ff */
[----:B------:R-:W1:Y:S02]  /*6a50*/  LDC R12, c[0x0][0x618] ;  /* 0x00018600ff0c7b82 */ /* 0x000e640000000800 */
[----:B------:R-:W-:-:S04]  /*6a60*/  IMAD.X R11, RZ, RZ, ~R6, P0 ;  /* 0x000000ffff0b7224 */ /* 0x000fc800000e0e06 */
[-C--:B------:R-:W-:Y:S02]  /*6a70*/  IMAD R6, R11, R24.reuse, RZ ;  /* 0x000000180b067224 */ /* 0x080fe400078e02ff */
[----:B------:R-:W2:Y:S01]  /*6a80*/  LDC R14, c[0x0][0x608] ;  /* 0x00018200ff0e7b82 */ /* 0x000ea20000000800 */
[----:B------:R-:W-:-:S04]  /*6a90*/  IMAD.WIDE.U32 R10, R13, R24, R16 ;  /* 0x000000180d0a7225 */ /* 0x000fc800078e0010 */
[----:B------:R-:W-:-:S03]  /*6aa0*/  IMAD R13, R13, R25, R6 ;  /* 0x000000190d0d7224 */ /* 0x000fc600078e0206 */
[----:B------:R-:W3:Y:S01]  /*6ab0*/  LDC R27, c[0x0][0x658] ;  /* 0x00019600ff1b7b82 */ /* 0x000ee20000000800 */
[----:B------:R-:W-:Y:S01]  /*6ac0*/  IMAD.IADD R11, R11, 0x1, R13 ;  /* 0x000000010b0b7824 */ /* 0x000fe200078e020d */
[----:B0-----:R-:W-:-:S04]  /*6ad0*/  ISETP.NE.U32.AND P0, PT, R28, RZ, PT ;  /* 0x000000ff1c00720c */ /* 0x001fc80003f05070 */
[----:B------:R-:W-:Y:S02]  /*6ae0*/  ISETP.NE.AND.EX P0, PT, R29, RZ, PT, P0 ;  /* 0x000000ff1d00720c */ /* 0x000fe40003f05300 */
[----:B------:R-:W0:Y:S01]  /*6af0*/  LDC R20, c[0x0][0x600] ;  /* 0x00018000ff147b82 */ /* 0x000e220000000800 */
[-CC-:B-1----:R-:W-:Y:S01]  /*6b00*/  SHF.R.U64 R8, R10, R12.reuse, R11.reuse ;  /* 0x0000000c0a087219 */ /* 0x182fe2000000120b */
[----:B------:R-:W-:Y:S01]  /*6b10*/  IMAD.MOV.U32 R10, RZ, RZ, -0x1 ;  /* 0xffffffffff0a7424 */ /* 0x000fe200078e00ff */
[----:B------:R-:W-:-:S05]  /*6b20*/  SHF.R.U32.HI R11, RZ, R12, R11 ;  /* 0x0000000cff0b7219 */ /* 0x000fca000001160b */
[----:B------:R-:W1:Y:S01]  /*6b30*/  LDC R24, c[0x0][0x648] ;  /* 0x00019200ff187b82 */ /* 0x000e620000000800 */
[-CC-:B--2---:R-:W-:Y:S02]  /*6b40*/  SHF.R.U64 R21, R8, R14.reuse, R11.reuse ;  /* 0x0000000e08157219 */ /* 0x184fe4000000120b */
[----:B------:R-:W-:-:S05]  /*6b50*/  SHF.R.U32.HI R6, RZ, R14, R11 ;  /* 0x0000000eff067219 */ /* 0x000fca000001160b */
[----:B------:R-:W2:Y:S01]  /*6b60*/  LDC R26, c[0x0][0x638] ;  /* 0x00018e00ff1a7b82 */ /* 0x000ea20000000800 */
[-C--:B---3--:R-:W-:Y:S02]  /*6b70*/  SHF.L.U32 R10, R10, R27.reuse, RZ ;  /* 0x0000001b0a0a7219 */ /* 0x088fe400000006ff */
[-CC-:B------:R-:W-:Y:S02]  /*6b80*/  SHF.R.U64 R25, R21, R27.reuse, R6.reuse ;  /* 0x0000001b15197219 */ /* 0x180fe40000001206 */
[----:B------:R-:W-:Y:S02]  /*6b90*/  LOP3.LUT R32, RZ, R10, RZ, 0x33, !PT ;  /* 0x0000000aff207212 */ /* 0x000fe400078e33ff */
[----:B------:R-:W-:Y:S01]  /*6ba0*/  SHF.R.U32.HI R11, RZ, R27, R6 ;  /* 0x0000001bff0b7219 */ /* 0x000fe20000011606 */
[----:B------:R-:W3:Y:S01]  /*6bb0*/  LDC R31, c[0x0][0x610] ;  /* 0x00018400ff1f7b82 */ /* 0x000ee20000000800 */
[----:B------:R-:W-:Y:S01]  /*6bc0*/  IMAD.MOV.U32 R10, RZ, RZ, R25 ;  /* 0x000000ffff0a7224 */ /* 0x000fe200078e0019 */
[----:B------:R-:W-:Y:S06]  /*6bd0*/  @!P0 BRA `(.L_x_165) ;  /* 0x0000000000288947 */ /* 0x000fec0003800000 */
        /* <DEDUP_REMOVED lines=10> */
.L_x_165:
[----:B------:R-:W-:Y:S02]  /*6c80*/  ISETP.NE.AND P0, PT, R2, 0x1, PT ;  /* 0x000000010200780c */ /* 0x000fe40003f05270 */
[----:B-1----:R-:W-:Y:S01]  /*6c90*/  SHF.R.U64 R6, R10, R24, R11 ;  /* 0x000000180a067219 */ /* 0x002fe2000000120b */
[----:B0-----:R-:W-:Y:S01]  /*6ca0*/  VIADD R11, R20, 0xffffffff ;  /* 0xffffffff140b7836 */ /* 0x001fe20000000000 */
[----:B------:R-:W-:Y:S02]  /*6cb0*/  SHF.L.U32 R30, R30, R27, RZ ;  /* 0x0000001b1e1e7219 */ /* 0x000fe400000006ff */
[----:B------:R-:W-:Y:S01]  /*6cc0*/  LOP3.LUT R5, R21, R32, RZ, 0xc0, !PT ;  /* 0x0000002015057212 */ /* 0x000fe200078ec0ff */
[----:B------:R-:W-:-:S04]  /*6cd0*/  IMAD.MOV R10, RZ, RZ, -R6 ;  /* 0x000000ffff0a7224 */ /* 0x000fc800078e0a06 */
[----:B------:R-:W-:Y:S01]  /*6ce0*/  IMAD R6, R30, R6, R5 ;  /* 0x000000061e067224 */ /* 0x000fe200078e0205 */
[----:B------:R-:W-:Y:S01]  /*6cf0*/  LOP3.LUT R5, R8, R11, RZ, 0xc0, !PT ;  /* 0x0000000b08057212 */ /* 0x000fe200078ec0ff */
[----:B------:R-:W-:Y:S02]  /*6d00*/  @P0 IMAD R7, R9, R23, R4 ;  /* 0x0000001709070224 */ /* 0x000fe400078e0204 */
[----:B--2---:R-:W-:Y:S02]  /*6d10*/  IMAD R4, R10, R26, R25 ;  /* 0x0000001a0a047224 */ /* 0x004fe400078e0219 */
[----:B---3--:R-:W-:Y:S02]  /*6d20*/  IMAD R7, R6, R31, R7 ;  /* 0x0000001f06077224 */ /* 0x008fe400078e0207 */
[----:B------:R-:W-:Y:S02]  /*6d30*/  IMAD R4, R4, R20, R5 ;  /* 0x0000001404047224 */ /* 0x000fe400078e0205 */
[----:B------:R-:W-:-:S02]  /*6d40*/  IMAD.MOV.U32 R8, RZ, RZ, 0x1 ;  /* 0x00000001ff087424 */ /* 0x000fc400078e00ff */
[----:B------:R-:W-:Y:S01]  /*6d50*/  IMAD.MOV.U32 R6, RZ, RZ, R22 ;  /* 0x000000ffff067224 */ /* 0x000fe200078e0016 */
[----:B------:R-:W-:Y:S02]  /*6d60*/  SEL R20, R4, R7, !P0 ;  /* 0x0000000704147207 */ /* 0x000fe40004000000 */
[----:B------:R-:W-:-:S07]  /*6d70*/  SEL R21, R7, R4, !P0 ;  /* 0x0000000407157207 */ /* 0x000fce0004000000 */
.L_x_163:
[----:B------:R-:W-:-:S08]  /*6d80*/  NOP ;  /* 0x0000000000007918 */ /* 0x000fd00000000000 */
[----:B------:R-:W0:-:S00]  /*6d90*/  USETMAXREG.DEALLOC.CTAPOOL 0x28 ;  /* 0x00000028000079c8 */ /* 0x000e0000080e0500 */
[----:B0-----:R-:W-:-:S13]  /*6da0*/  ISETP.NE.AND P0, PT, R3, RZ, PT ;  /* 0x000000ff0300720c */ /* 0x001fda0003f05270 */
[----:B------:R-:W-:Y:S05]  /*6db0*/  @P0 EXIT ;  /* 0x000000000000094d */ /* 0x000fea0003800000 */
[----:B------:R-:W-:Y:S01]  /*6dc0*/  LOP3.LUT P0, RZ, R8, 0xff, RZ, 0xc0, !PT ;  /* 0x000000ff08ff7812 */ /* 0x000fe2000780c0ff */
[----:B------:R-:W-:Y:S02]  /*6dd0*/  IMAD.MOV.U32 R3, RZ, RZ, 0x1 ;  /* 0x00000001ff037424 */ /* 0x000fe400078e00ff */
[----:B------:R-:W-:-:S10]  /*6de0*/  IMAD.MOV.U32 R8, RZ, RZ, RZ ;  /* 0x000000ffff087224 */ /* 0x000fd400078e00ff */
[----:B------:R-:W-:Y:S05]  /*6df0*/  @!P0 BRA `(.L_x_166) ;  /* 0x0000000c00508947 */ /* 0x000fea0003800000 */
[----:B------:R-:W0:Y:S01]  /*6e00*/  LDC R3, c[0x0][0x28c] ;  /* 0x0000a300ff037b82 */ /* 0x000e220000000800 */
[----:B------:R-:W1:Y:S01]  /*6e10*/  S2R R13, SR_CgaCtaId ;  /* 0x00000000000d7919 */ /* 0x000e620000008800 */
[----:B------:R-:W-:Y:S01]  /*6e20*/  ULDC UR5, c[0x0][0x658] ;  /* 0x0001960000057ab9 */ /* 0x000fe20000000800 */
[----:B------:R-:W-:Y:S01]  /*6e30*/  UMOV UR6, 0xffffffff ;  /* 0xffffffff00067882 */ /* 0x000fe20000000000 */
[----:B------:R-:W-:Y:S01]  /*6e40*/  BSSY B0, `(.L_x_166) ;  /* 0x00000cf000007945 */ /* 0x000fe20003800000 */
[----:B------:R-:W-:Y:S01]  /*6e50*/  USHF.L.U32 UR6, UR6, UR5, URZ ;  /* 0x0000000506067299 */ /* 0x000fe2000800063f */
[----:B------:R-:W-:Y:S01]  /*6e60*/  IMAD.MOV.U32 R10, RZ, RZ, 0x1 ;  /* 0x00000001ff0a7424 */ /* 0x000fe200078e00ff */
[----:B------:R-:W-:Y:S01]  /*6e70*/  LOP3.LUT R9, R18, 0x2, RZ, 0xfc, !PT ;  /* 0x0000000212097812 */ /* 0x000fe200078efcff */
[----:B------:R-:W-:Y:S01]  /*6e80*/  IMAD.MOV.U32 R8, RZ, RZ, RZ ;  /* 0x000000ffff087224 */ /* 0x000fe200078e00ff */
[----:B------:R-:W-:Y:S01]  /*6e90*/  ULDC UR4, c[0x0][0x600] ;  /* 0x0001800000047ab9 */ /* 0x000fe20000000800 */
[----:B------:R-:W-:Y:S01]  /*6ea0*/  UMOV UR7, 0x1 ;  /* 0x0000000100077882 */ /* 0x000fe20000000000 */
[----:B------:R-:W-:-:S02]  /*6eb0*/  UIADD3 UR13, UR4, -0x1, URZ ;  /* 0xffffffff040d7890 */ /* 0x000fc4000fffe03f */
[----:B------:R-:W-:Y:S02]  /*6ec0*/  USHF.L.U32 UR15, UR7, UR5, URZ ;  /* 0x00000005070f7299 */ /* 0x000fe4000800063f */
[----:B------:R-:W-:Y:S01]  /*6ed0*/  ULOP3.LUT UR14, URZ, UR6, URZ, 0x33, !UPT ;  /* 0x000000063f0e7292 */ /* 0x000fe2000f8e333f */
[----:B------:R-:W-:Y:S01]  /*6ee0*/  ULDC.64 UR22, c[0x0][0x198] ;  /* 0x0000660000167ab9 */ /* 0x000fe20000000a00 */
[----:B0-----:R-:W-:-:S05]  /*6ef0*/  VIADD R3, R3, 0x3f ;  /* 0x0000003f03037836 */ /* 0x001fca0000000000 */
[----:B------:R-:W-:-:S04]  /*6f00*/  SHF.R.S32.HI R4, RZ, 0x1f, R3 ;  /* 0x0000001fff047819 */ /* 0x000fc80000011403 */
[----:B------:R-:W-:Y:S01]  /*6f10*/  LEA.HI R4, R4, R3, RZ, 0x6 ;  /* 0x0000000304047211 */ /* 0x000fe200078f30ff */
[C---:B-1----:R-:W-:Y:S02]  /*6f20*/  IMAD.SHL.U32 R12, R13.reuse, 0x10, RZ ;  /* 0x000000100d0c7824 */ /* 0x042fe400078e00ff */
[----:B------:R-:W-:Y:S01]  /*6f30*/  IMAD.SHL.U32 R13, R13, 0x400, RZ ;  /* 0x000004000d0d7824 */ /* 0x000fe200078e00ff */
[----:B------:R-:W-:Y:S01]  /*6f40*/  SHF.R.S32.HI R11, RZ, 0x6, R4 ;  /* 0x00000006ff0b7819 */ /* 0x000fe20000011404 */
[----:B------:R-:W-:Y:S01]  /*6f50*/  IMAD.MOV.U32 R3, RZ, RZ, 0x1 ;  /* 0x00000001ff037424 */ /* 0x000fe200078e00ff */
[----:B------:R-:W-:Y:S02]  /*6f60*/  LOP3.LUT R12, R12, 0x30, RZ, 0xc0, !PT ;  /* 0x000000300c0c7812 */ /* 0x000fe400078ec0ff */
[----:B------:R-:W-:Y:S01]  /*6f70*/  LOP3.LUT R13, R13, 0xc00, RZ, 0xc0, !PT ;  /* 0x00000c000d0d7812 */ /* 0x000fe200078ec0ff */
[----:B------:R-:W-:-:S07]  /*6f80*/  VIADD R19, R11, 0x1 ;  /* 0x000000010b137836 */ /* 0x000fce0000000000 */
.L_x_177:
[----:B------:R-:W-:-:S03]  /*6f90*/  UMOV UR4, 0xffffffff ;  /* 0xffffffff00047882 */ /* 0x000fc60000000000 */
[----:B------:R-:W-:Y:S05]  /*6fa0*/  BRA.DIV UR4, `(.L_x_167) ;  /* 0x0000000e04a87947 */ /* 0x000fea000b800000 */
[----:B------:R-:W-:-:S13]  /*6fb0*/  ELECT P6, URZ, PT ;  /* 0x00000000003f782f */ /* 0x000fda00038c0000 */
.L_x_187:
[----:B------:R-:W-:Y:S04]  /*6fc0*/  BSSY B1, `(.L_x_168) ;  /* 0x0000043000017945 */ /* 0x000fe80003800000 */
[----:B------:R-:W-:Y:S05]  /*6fd0*/  @!P6 BRA `(.L_x_169) ;  /* 0x000000040004e947 */ /* 0x000fea0003800000 */
[----:B------:R-:W0:Y:S02]  /*6fe0*/  LDC R4, c[0x0][0x28c] ;  /* 0x0000a300ff047b82 */ /* 0x000e240000000800 */
[----:B0-----:R-:W-:-:S13]  /*6ff0*/  ISETP.GE.AND P0, PT, R4, 0x1, PT ;  /* 0x000000010400780c */ /* 0x001fda0003f06270 */
[----:B------:R-:W-:Y:S05]  /*7000*/  @!P0 BRA `(.L_x_169) ;  /* 0x0000000000f88947 */ /* 0x000fea0003800000 */
[----:B------:R-:W-:Y:S02]  /*7010*/  IMAD.SHL.U32 R22, R20, 0x80, RZ ;  /* 0x0000008014167824 */ /* 0x000fe400078e00ff */
[----:B------:R-:W-:Y:S02]  /*7020*/  IMAD.SHL.U32 R21, R21, 0x80, RZ ;  /* 0x0000008015157824 */ /* 0x000fe400078e00ff */
[----:B------:R-:W-:Y:S02]  /*7030*/  IMAD.MOV.U32 R25, RZ, RZ, RZ ;  /* 0x000000ffff197224 */ /* 0x000fe400078e00ff */
[----:B------:R-:W-:Y:S02]  /*7040*/  IMAD.MOV.U32 R4, RZ, RZ, R12 ;  /* 0x000000ffff047224 */ /* 0x000fe400078e000c */
[----:B------:R-:W-:Y:S02]  /*7050*/  IMAD.MOV.U32 R5, RZ, RZ, R19 ;  /* 0x000000ffff057224 */ /* 0x000fe400078e0013 */
[----:B------:R-:W-:-:S02]  /*7060*/  IMAD.MOV.U32 R7, RZ, RZ, R3 ;  /* 0x000000ffff077224 */ /* 0x000fc400078e0003 */
[----:B------:R-:W-:Y:S02]  /*7070*/  IMAD.MOV.U32 R14, RZ, RZ, R8 ;  /* 0x000000ffff0e7224 */ /* 0x000fe400078e0008 */
[----:B------:R-:W-:-:S07]  /*7080*/  VIADD R26, R22, 0x40 ;  /* 0x00000040161a7836 */ /* 0x000fce0000000000 */
.L_x_172:
[----:B------:R-:W0:Y:S01]  /*7090*/  S2R R20, SR_CgaCtaId ;  /* 0x0000000000147919 */ /* 0x000e220000008800 */
[----:B------:R-:W-:Y:S02]  /*70a0*/  MOV R15, 0x400 ;  /* 0x00000400000f7802 */ /* 0x000fe40000000f00 */
[----:B------:R-:W-:Y:S02]  /*70b0*/  ISETP.NE.AND P1, PT, R0, RZ, PT ;  /* 0x000000ff0000720c */ /* 0x000fe40003f25270 */
[----:B0-----:R-:W-:Y:S02]  /*70c0*/  LEA R23, R20, R15, 0x18 ;  /* 0x0000000f14177211 */ /* 0x001fe400078ec0ff */
[----:B------:R-:W-:-:S09]  /*70d0*/  SHF.L.U32 R15, R7, 0x1f, RZ ;  /* 0x0000001f070f7819 */ /* 0x000fd200000006ff */
[----:B------:R-:W0:Y:S01]  /*70e0*/  @!P1 LDC R20, c[0x0][0x500] ;  /* 0x00014000ff149b82 */ /* 0x000e220000000800 */
[----:B------:R-:W-:-:S04]  /*70f0*/  IMAD R24, R14, 0x8, R23 ;  /* 0x000000080e187824 */ /* 0x000fc800078e0217 */
[----:B------:R-:W1:Y:S02]  /*7100*/  SYNCS.PHASECHK.TRANS64.TRYWAIT P0, [R24+URZ+0x18], R15 ;  /* 0x0000180f180075a7 */ /* 0x000e64000800017f */
[----:B-1----:R-:W-:Y:S05]  /*7110*/  @!P0 BRA `(.L_x_170) ;  /* 0x0000000c006c8947 */ /* 0x002fea0003800000 */
.L_x_188:
[----:B-1----:R-:W-:Y:S01]  /*7120*/  PRMT R15, R9, 0x9910, RZ ;  /* 0x00009910090f7816 */ /* 0x002fe200000000ff */
[----:B0-----:R0:W-:Y:S03]  /*7130*/  @!P1 SYNCS.ARRIVE.TRANS64 RZ, [R24+URZ], R20 ;  /* 0x0000001418ff99a7 */ /* 0x0011e6000800003f */
[----:B------:R-:W-:-:S13]  /*7140*/  ISETP.NE.AND P0, PT, R15, 0x2, PT ;  /* 0x000000020f00780c */ /* 0x000fda0003f05270 */
[----:B0-----:R-:W-:Y:S05]  /*7150*/  @P0 BRA `(.L_x_171) ;  /* 0x0000000000040947 */ /* 0x001fea0003800000 */
[----:B------:R-:W-:Y:S01]  /*7160*/  BPT.TRAP 0x1 ;  /* 0x000000040000795c */ /* 0x000fe20000300000 */
.L_x_171:
[----:B------:R-:W-:Y:S01]  /*7170*/  IMAD R15, R14, 0x2000, R13 ;  /* 0x000020000e0f7824 */ /* 0x000fe200078e020d */
[----:B------:R-:W-:Y:S01]  /*7180*/  R2UR UR25, R24 ;  /* 0x00000000181972ca */ /* 0x000fe200000e0000 */
[--C-:B------:R-:W-:Y:S01]  /*7190*/  IMAD R20, R14, 0x4000, R23.reuse ;  /* 0x000040000e147824 */ /* 0x100fe200078e0217 */
[----:B------:R-:W-:Y:S01]  /*71a0*/  R2UR UR28, R6 ;  /* 0x00000000061c72ca */ /* 0x000fe200000e0000 */
[----:B------:R-:W-:Y:S01]  /*71b0*/  IMAD R15, R15, 0x2, R23 ;  /* 0x000000020f0f7824 */ /* 0x000fe200078e0217 */
[----:B------:R-:W-:Y:S01]  /*71c0*/  UIADD3 UR4, UP0, UR22, 0xf0, URZ ;  /* 0x000000f016047890 */ /* 0x000fe2000ff1e03f */
[----:B------:R-:W-:Y:S01]  /*71d0*/  VIADD R5, R5, 0xffffffff ;  /* 0xffffffff05057836 */ /* 0x000fe20000000000 */
[----:B------:R-:W-:Y:S01]  /*71e0*/  R2UR UR24, R20 ;  /* 0x00000000141872ca */ /* 0x000fe200000e0000 */
[----:B------:R-:W-:Y:S01]  /*71f0*/  UIADD3 UR30, UP1, UR22, 0x1f0, URZ ;  /* 0x000001f0161e7890 */ /* 0x000fe2000ff3e03f */
[----:B------:R-:W-:Y:S01]  /*7200*/  R2UR UR8, R15 ;  /* 0x000000000f0872ca */ /* 0x000fe200000e0000 */
[----:B------:R-:W-:Y:S01]  /*7210*/  UIADD3.X UR5, URZ, UR23, URZ, UP0, !UPT ;  /* 0x000000173f057290 */ /* 0x000fe200087fe43f */
[----:B------:R-:W-:Y:S01]  /*7220*/  R2UR UR19, R4 ;  /* 0x00000000041372ca */ /* 0x000fe200000e0000 */
[----:B------:R-:W-:Y:S01]  /*7230*/  UIADD3.X UR31, URZ, UR23, URZ, UP1, !UPT ;  /* 0x000000173f1f7290 */ /* 0x000fe20008ffe43f */
[----:B------:R-:W-:Y:S01]  /*7240*/  R2UR UR26, R25 ;  /* 0x00000000191a72ca */ /* 0x000fe200000e0000 */
[----:B------:R-:W-:Y:S01]  /*7250*/  VIADD R14, R14, 0x1 ;  /* 0x000000010e0e7836 */ /* 0x000fe20000000000 */
[----:B------:R-:W-:Y:S01]  /*7260*/  R2UR UR27, R21 ;  /* 0x00000000151b72ca */ /* 0x000fe200000e0000 */
[----:B------:R-:W-:Y:S01]  /*7270*/  UMOV UR6, 0x0 ;  /* 0x0000000000067882 */ /* 0x000fe20000000000 */
[----:B------:R-:W-:Y:S01]  /*7280*/  R2UR UR18, R22 ;  /* 0x00000000161272ca */ /* 0x000fe200000e0000 */
[----:B------:R-:W-:Y:S01]  /*7290*/  UMOV UR7, 0x10000000 ;  /* 0x1000000000077882 */ /* 0x000fe20000000000 */
[----:B------:R-:W-:Y:S01]  /*72a0*/  R2UR UR10, R26 ;  /* 0x000000001a0a72ca */ /* 0x000fe200000e0000 */
[----:B------:R-:W-:Y:S01]  /*72b0*/  UIADD3 UR24, UR24, 0x100, URZ ;  /* 0x0000010018187890 */ /* 0x000fe2000fffe03f */
[----:B------:R-:W-:Y:S01]  /*72c0*/  ISETP.GT.AND P1, PT, R5, 0x1, PT ;  /* 0x000000010500780c */ /* 0x000fe20003f24270 */
[----:B------:R-:W-:Y:S01]  /*72d0*/  UIADD3 UR16, UR8, 0xc100, URZ ;  /* 0x0000c10008107890 */ /* 0x000fe2000fffe03f */
[----:B------:R-:W-:Y:S01]  /*72e0*/  ISETP.NE.AND P0, PT, R14, 0x3, PT ;  /* 0x000000030e00780c */ /* 0x000fe20003f05270 */
[----:B------:R-:W-:Y:S01]  /*72f0*/  UIADD3 UR8, UR8, 0xe100, URZ ;  /* 0x0000e10008087890 */ /* 0x000fe2000fffe03f */
[----:B------:R-:W-:Y:S01]  /*7300*/  VIADD R4, R4, 0x40 ;  /* 0x0000004004047836 */ /* 0x000fe20000000000 */
[----:B------:R-:W-:Y:S01]  /*7310*/  UMOV UR21, 0xf0000 ;  /* 0x000f000000157882 */ /* 0x000fe20000000000 */
[----:B------:R-:W-:Y:S01]  /*7320*/  UMOV UR17, UR25 ;  /* 0x0000001900117c82 */ /* 0x000fe20008000000 */
[----:B------:R-:W-:Y:S01]  /*7330*/  UMOV UR20, UR28 ;  /* 0x0000001c00147c82 */ /* 0x000fe20008000000 */
[----:B------:R-:W-:Y:S01]  /*7340*/  UMOV UR9, UR25 ;  /* 0x0000001900097c82 */ /* 0x000fe20008000000 */
[----:B------:R-:W-:Y:S01]  /*7350*/  UMOV UR11, UR19 ;  /* 0x00000013000b7c82 */ /* 0x000fe20008000000 */
[----:B------:R0:W-:Y:S01]  /*7360*/  UTMALDG.3D [UR24], [UR4], desc[UR6] ;  /* 0x00000618040075b4 */ /* 0x0001e20008011000 */
[----:B------:R-:W-:Y:S01]  /*7370*/  UMOV UR12, UR28 ;  /* 0x0000001c000c7c82 */ /* 0x000fe20008000000 */
[----:B------:R-:W-:Y:S01]  /*7380*/  SEL R20, RZ, 0x1, P0 ;  /* 0x00000001ff147807 */ /* 0x000fe20000000000 */
[----:B------:R-:W-:Y:S01]  /*7390*/  VIADD R25, R25, 0x40 ;  /* 0x0000004019197836 */ /* 0x000fe20000000000 */
[----:B------:R-:W-:-:S02]  /*73a0*/  SEL R14, R14, RZ, P0 ;  /* 0x000000ff0e0e7207 */ /* 0x000fc40000000000 */
[----:B------:R-:W-:Y:S01]  /*73b0*/  LOP3.LUT R7, R7, R20, RZ, 0x3c, !PT ;  /* 0x0000001407077212 */ /* 0x000fe200078e3cff */
[----:B------:R0:W-:Y:S01]  /*73c0*/  UTMALDG.3D.MULTICAST [UR16], [UR30], UR21, desc[UR6] ;  /* 0x000006101e0073b4 */ /* 0x0001e20008011815 */
[----:B------:R0:W-:Y:S02]  /*73d0*/  UTMALDG.3D.MULTICAST [UR8], [UR30], UR21, desc[UR6] ;  /* 0x000006081e0073b4 */ /* 0x0001e40008011815 */
[----:B0-----:R-:W-:Y:S05]  /*73e0*/  @P1 BRA `(.L_x_172) ;  /* 0xfffffffc00281947 */ /* 0x001fea000383ffff */
.L_x_169:
[----:B------:R-:W-:Y:S05]  /*73f0*/  BSYNC B1 ;  /* 0x0000000000017941 */ /* 0x000fea0003800000 */
.L_x_168:
[----:B------:R-:W-:Y:S01]  /*7400*/  LOP3.LUT P1, RZ, R10, 0xff, RZ, 0xc0, !PT ;  /* 0x000000ff0aff7812 */ /* 0x000fe2000782c0ff */
[C---:B------:R-:W-:Y:S01]  /*7410*/  IMAD.IADD R7, R11.reuse, 0x1, R8 ;  /* 0x000000010b077824 */ /* 0x040fe200078e0208 */
[----:B------:R-:W-:Y:S01]  /*7420*/  ULDC.64 UR4, c[0x0][0x650] ;  /* 0x0001940000047ab9 */ /* 0x000fe20000000a00 */
[----:B------:R-:W-:Y:S01]  /*7430*/  ISETP.GE.U32.AND P2, PT, R11, 0x3, PT ;  /* 0x000000030b00780c */ /* 0x000fe20003f46070 */
[----:B------:R-:W-:Y:S01]  /*7440*/  BSSY B1, `(.L_x_173) ;  /* 0x000006c000017945 */ /* 0x000fe20003800000 */
[----:B------:R-:W-:Y:S01]  /*7450*/  IMAD.MOV.U32 R21, RZ, RZ, -0x1 ;  /* 0xffffffffff157424 */ /* 0x000fe200078e00ff */
[----:B------:R-:W-:Y:S01]  /*7460*/  ISETP.GT.U32.AND P0, PT, R7, 0x2, PT ;  /* 0x000000020700780c */ /* 0x000fe20003f04070 */
[----:B------:R-:W-:Y:S01]  /*7470*/  IMAD.MOV.U32 R20, RZ, RZ, -0x1 ;  /* 0xffffffffff147424 */ /* 0x000fe200078e00ff */
[----:B------:R-:W-:Y:S02]  /*7480*/  PRMT R10, RZ, 0x7610, R10 ;  /* 0x00007610ff0a7816 */ /* 0x000fe4000000000a */
[----:B------:R-:W-:-:S03]  /*7490*/  ISETP.LT.U32.AND P0, PT, R11, 0x3, P0 ;  /* 0x000000030b00780c */ /* 0x000fc60000701070 */
[----:B------:R-:W0:Y:S01]  /*74a0*/  @P1 S2R R5, SR_CgaCtaId ;  /* 0x0000000000051919 */ /* 0x000e220000008800 */
[----:B------:R-:W-:-:S04]  /*74b0*/  @P1 MOV R4, 0x400 ;  /* 0x0000040000041802 */ /* 0x000fc80000000f00 */
[----:B0-----:R-:W-:Y:S01]  /*74c0*/  @P1 LEA R6, R5, R4, 0x18 ;  /* 0x0000000405061211 */ /* 0x001fe200078ec0ff */
[----:B------:R-:W-:Y:S01]  /*74d0*/  IMAD.WIDE.U32 R4, R7, -0x55555555, RZ ;  /* 0xaaaaaaab07047825 */ /* 0x000fe200078e00ff */
[----:B------:R-:W-:Y:S02]  /*74e0*/  SEL R4, RZ, 0x1, !P0 ;  /* 0x00000001ff047807 */ /* 0x000fe40004000000 */
[----:B------:R0:W-:Y:S01]  /*74f0*/  @P1 SYNCS.ARRIVE.TRANS64.A1T0 RZ, [R6+URZ+0x48], RZ ;  /* 0x000048ff06ff19a7 */ /* 0x0001e2000810003f */
[----:B------:R-:W-:Y:S02]  /*7500*/  IADD3 R16, P1, R16, UR36, RZ ;  /* 0x0000002410107c10 */ /* 0x000fe4000ff3e0ff */
[----:B------:R-:W-:Y:S02]  /*7510*/  LOP3.LUT R3, R3, R4, RZ, 0x3c, !PT ;  /* 0x0000000403037212 */ /* 0x000fe400078e3cff */
[----:B------:R-:W-:Y:S02]  /*7520*/  IADD3.X R17, R17, UR42, RZ, P1, !PT ;  /* 0x0000002a11117c10 */ /* 0x000fe40008ffe4ff */
[----:B------:R-:W-:-:S02]  /*7530*/  ISETP.GE.U32.AND P0, PT, R16, UR4, PT ;  /* 0x0000000410007c0c */ /* 0x000fc4000bf06070 */
[----:B0-----:R-:W-:Y:S02]  /*7540*/  SHF.R.U32.HI R6, RZ, 0x1, R5 ;  /* 0x00000001ff067819 */ /* 0x001fe40000011605 */
[----:B------:R-:W-:Y:S02]  /*7550*/  ISETP.GE.U32.AND.EX P0, PT, R17, UR5, PT, P0 ;  /* 0x0000000511007c0c */ /* 0x000fe4000bf06100 */
[----:B------:R-:W-:Y:S01]  /*7560*/  @P2 LOP3.LUT R3, R3, 0x1, R6, 0x78, !PT ;  /* 0x0000000103032812 */ /* 0x000fe200078e7806 */
[----:B------:R-:W-:Y:S01]  /*7570*/  IMAD R8, R6, -0x3, R7 ;  /* 0xfffffffd06087824 */ /* 0x000fe200078e0207 */
[----:B------:R-:W-:Y:S01]  /*7580*/  PRMT R4, RZ, 0x7610, R4 ;  /* 0x00007610ff047816 */ /* 0x000fe20000000004 */
[----:B------:R-:W-:-:S08]  /*7590*/  IMAD.MOV.U32 R6, RZ, RZ, -0x1 ;  /* 0xffffffffff067424 */ /* 0x000fd000078e00ff */
[----:B------:R-:W-:Y:S05]  /*75a0*/  @P0 BRA `(.L_x_174) ;  /* 0x0000000400540947 */ /* 0x000fea0003800000 */
[----:B------:R-:W0:Y:S01]  /*75b0*/  S2R R15, SR_CTAID.X ;  /* 0x00000000000f7919 */ /* 0x000e220000002500 */
[----:B------:R-:W-:Y:S01]  /*75c0*/  ULDC.64 UR4, c[0x0][0x628] ;  /* 0x00018a0000047ab9 */ /* 0x000fe20000000a00 */
[----:B------:R-:W-:Y:S01]  /*75d0*/  ULDC UR7, c[0x0][0x630] ;  /* 0x00018c0000077ab9 */ /* 0x000fe20000000800 */
[----:B------:R-:W-:Y:S01]  /*75e0*/  ISETP.NE.U32.AND P0, PT, RZ, UR4, PT ;  /* 0x00000004ff007c0c */ /* 0x000fe2000bf05070 */
[----:B------:R-:W1:Y:S01]  /*75f0*/  S2R R20, SR_CTAID.Y ;  /* 0x0000000000147919 */ /* 0x000e620000002600 */
[----:B------:R-:W-:Y:S01]  /*7600*/  ULDC UR8, c[0x0][0x150] ;  /* 0x0000540000087ab9 */ /* 0x000fe20000000800 */
[----:B------:R-:W-:Y:S01]  /*7610*/  IMAD.MOV.U32 R4, RZ, RZ, R16 ;  /* 0x000000ffff047224 */ /* 0x000fe200078e0010 */
[----:B------:R-:W-:Y:S01]  /*7620*/  ISETP.NE.AND.EX P0, PT, RZ, UR5, PT, P0 ;  /* 0x00000005ff007c0c */ /* 0x000fe2000bf05300 */
[----:B------:R-:W-:Y:S01]  /*7630*/  IMAD.MOV.U32 R5, RZ, RZ, R17 ;  /* 0x000000ffff057224 */ /* 0x000fe200078e0011 */
[----:B0-----:R-:W-:-:S11]  /*7640*/  I2FP.F32.U32 R22, R15 ;  /* 0x0000000f00167245 */ /* 0x001fd60000201000 */
[----:B------:R-:W-:Y:S05]  /*7650*/  @!P0 BRA `(.L_x_175) ;  /* 0x0000000000288947 */ /* 0x000fea0003800000 */
[----:B------:R-:W-:Y:S02]  /*7660*/  ULDC UR6, c[0x0][0x634] ;  /* 0x00018d0000067ab9 */ /* 0x000fe40000000800 */
[----:B------:R-:W-:-:S05]  /*7670*/  IADD3 R5, P0, R16, UR6, RZ ;  /* 0x0000000610057c10 */ /* 0x000fca000ff1e0ff */
[----:B------:R-:W-:-:S04]  /*7680*/  IMAD.X R21, RZ, RZ, R17, P0 ;  /* 0x000000ffff157224 */ /* 0x000fc800000e0611 */
[----:B------:R-:W-:-:S04]  /*7690*/  IMAD.WIDE.U32 R6, R21, UR4, RZ ;  /* 0x0000000415067c25 */ /* 0x000fc8000f8e00ff */
[----:B------:R-:W-:-:S04]  /*76a0*/  IMAD.WIDE.U32 R6, P0, R5, UR5, R6 ;  /* 0x0000000505067c25 */ /* 0x000fc8000f800006 */
[----:B------:R-:W-:-:S04]  /*76b0*/  IMAD.WIDE.U32 R4, R5, UR4, RZ ;  /* 0x0000000405047c25 */ /* 0x000fc8000f8e00ff */
[----:B------:R-:W-:Y:S01]  /*76c0*/  IMAD.MOV.U32 R4, RZ, RZ, R7 ;  /* 0x000000ffff047224 */ /* 0x000fe200078e0007 */
[----:B------:R-:W-:Y:S01]  /*76d0*/  IADD3 RZ, P1, R5, R6, RZ ;  /* 0x0000000605ff7210 */ /* 0x000fe20007f3e0ff */
[----:B------:R-:W-:-:S04]  /*76e0*/  IMAD.X R5, RZ, RZ, RZ, P0 ;  /* 0x000000ffff057224 */ /* 0x000fc800000e06ff */
[----:B------:R-:W-:-:S08]  /*76f0*/  IMAD.WIDE.U32.X R4, R21, UR5, R4, P1 ;  /* 0x0000000515047c25 */ /* 0x000fd000088e0404 */
.L_x_175:
[--C-:B------:R-:W-:Y:S01]  /*7700*/  SHF.R.U64 R14, R4, UR7, R5.reuse ;  /* 0x00000007040e7c19 */ /* 0x100fe20008001205 */
[----:B------:R-:W-:Y:S01]  /*7710*/  FMUL R22, R22, UR8 ;  /* 0x0000000816167c20 */ /* 0x000fe20008400000 */
[----:B------:R-:W-:Y:S01]  /*7720*/  SHF.R.U32.HI R4, RZ, UR7, R5 ;  /* 0x00000007ff047c19 */ /* 0x000fe20008011605 */
[----:B------:R-:W0:Y:S01]  /*7730*/  LDC R6, c[0x0][0x144] ;  /* 0x00005100ff067b82 */ /* 0x000e220000000800 */
[----:B------:R-:W-:Y:S01]  /*7740*/  IADD3 R5, P0, RZ, -R14, RZ ;  /* 0x8000000eff057210 */ /* 0x000fe20007f1e0ff */
[----:B------:R-:W-:Y:S01]  /*7750*/  ULDC UR6, c[0x0][0x154] ;  /* 0x0000550000067ab9 */ /* 0x000fe20000000800 */
[----:B-1----:R-:W-:Y:S01]  /*7760*/  I2FP.F32.U32 R7, R20 ;  /* 0x0000001400077245 */ /* 0x002fe20000201000 */
[----:B------:R-:W1:Y:S01]  /*7770*/  F2I.U32.TRUNC.NTZ R22, R22 ;  /* 0x0000001600167305 */ /* 0x000e62000020f000 */
[----:B------:R-:W-:Y:S01]  /*7780*/  ULDC.64 UR4, c[0x0][0x620] ;  /* 0x0001880000047ab9 */ /* 0x000fe20000000a00 */
[----:B------:R-:W-:Y:S01]  /*7790*/  IMAD.X R4, RZ, RZ, ~R4, P0 ;  /* 0x000000ffff047224 */ /* 0x000fe200000e0e04 */
[----:B------:R-:W-:Y:S01]  /*77a0*/  ISETP.NE.AND P2, PT, R2, 0x1, PT ;  /* 0x000000010200780c */ /* 0x000fe20003f45270 */
[----:B------:R-:W-:Y:S01]  /*77b0*/  FMUL R23, R7, UR6 ;  /* 0x0000000607177c20 */ /* 0x000fe20008400000 */
[----:B------:R-:W2:Y:S01]  /*77c0*/  LDC R25, c[0x0][0x148] ;  /* 0x00005200ff197b82 */ /* 0x000ea20000000800 */
[----:B------:R-:W-:Y:S01]  /*77d0*/  IMAD R4, R4, UR4, RZ ;  /* 0x0000000404047c24 */ /* 0x000fe2000f8e02ff */
[----:B------:R-:W-:-:S02]  /*77e0*/  ULDC.64 UR6, c[0x0][0x640] ;  /* 0x0001900000067ab9 */ /* 0x000fc40000000a00 */
[----:B------:R-:W-:Y:S01]  /*77f0*/  ISETP.NE.U32.AND P0, PT, RZ, UR6, PT ;  /* 0x00000006ff007c0c */ /* 0x000fe2000bf05070 */
[----:B------:R-:W3:Y:S01]  /*7800*/  F2I.U32.TRUNC.NTZ R23, R23 ;  /* 0x0000001700177305 */ /* 0x000ee2000020f000 */
[C---:B------:R-:W-:Y:S02]  /*7810*/  IMAD R7, R5.reuse, UR5, R4 ;  /* 0x0000000505077c24 */ /* 0x040fe4000f8e0204 */
[----:B------:R-:W-:Y:S01]  /*7820*/  IMAD.WIDE.U32 R4, R5, UR4, R16 ;  /* 0x0000000405047c25 */ /* 0x000fe2000f8e0010 */
[----:B------:R-:W-:Y:S01]  /*7830*/  ULDC UR4, c[0x0][0x618] ;  /* 0x0001860000047ab9 */ /* 0x000fe20000000800 */
[----:B------:R-:W-:Y:S02]  /*7840*/  ISETP.NE.AND.EX P0, PT, RZ, UR7, PT, P0 ;  /* 0x00000007ff007c0c */ /* 0x000fe4000bf05300 */
[----:B------:R-:W-:Y:S02]  /*7850*/  IMAD.IADD R5, R5, 0x1, R7 ;  /* 0x0000000105057824 */ /* 0x000fe400078e0207 */
[----:B-1----:R-:W-:-:S03]  /*7860*/  IMAD.MOV R22, RZ, RZ, -R22 ;  /* 0x000000ffff167224 */ /* 0x002fc600078e0a16 */
[----:B------:R-:W-:Y:S01]  /*7870*/  SHF.R.U64 R21, R4, UR4, R5 ;  /* 0x0000000404157c19 */ /* 0x000fe20008001205 */
[----:B0-----:R-:W-:Y:S01]  /*7880*/  IMAD R15, R6, R22, R15 ;  /* 0x00000016060f7224 */ /* 0x001fe200078e020f */
[----:B------:R-:W-:Y:S01]  /*7890*/  SHF.R.U32.HI R4, RZ, UR4, R5 ;  /* 0x00000004ff047c19 */ /* 0x000fe20008011605 */
[----:B------:R-:W-:Y:S01]  /*78a0*/  ULDC UR4, c[0x0][0x608] ;  /* 0x0001820000047ab9 */ /* 0x000fe20000000800 */
[----:B---3--:R-:W-:Y:S02]  /*78b0*/  IMAD.MOV R6, RZ, RZ, -R23 ;  /* 0x000000ffff067224 */ /* 0x008fe400078e0a17 */
[--C-:B------:R-:W-:Y:S02]  /*78c0*/  SHF.R.U64 R22, R21, UR4, R4.reuse ;  /* 0x0000000415167c19 */ /* 0x100fe40008001204 */
[----:B------:R-:W-:Y:S01]  /*78d0*/  SHF.R.U32.HI R5, RZ, UR4, R4 ;  /* 0x00000004ff057c19 */ /* 0x000fe20008011604 */
[----:B------:R-:W-:Y:S01]  /*78e0*/  ULDC UR4, c[0x0][0x658] ;  /* 0x0001960000047ab9 */ /* 0x000fe20000000800 */
[----:B--2---:R-:W-:-:S02]  /*78f0*/  @P2 IMAD R15, R25, R6, R20 ;  /* 0x00000006190f2224 */ /* 0x004fc400078e0214 */
[--C-:B------:R-:W-:Y:S02]  /*7900*/  SHF.R.U64 R20, R22, UR4, R5.reuse ;  /* 0x0000000416147c19 */ /* 0x100fe40008001205 */
[----:B------:R-:W-:-:S03]  /*7910*/  SHF.R.U32.HI R23, RZ, UR4, R5 ;  /* 0x00000004ff177c19 */ /* 0x000fc60008011605 */
[----:B------:R-:W-:Y:S02]  /*7920*/  IMAD.MOV.U32 R6, RZ, RZ, R20 ;  /* 0x000000ffff067224 */ /* 0x000fe400078e0014 */
[----:B------:R-:W-:Y:S01]  /*7930*/  IMAD.MOV.U32 R5, RZ, RZ, R23 ;  /* 0x000000ffff057224 */ /* 0x000fe200078e0017 */
[----:B------:R-:W-:Y:S06]  /*7940*/  @!P0 BRA `(.L_x_176) ;  /* 0x00000000002c8947 */ /* 0x000fec0003800000 */
        /* <DEDUP_REMOVED lines=9> */
[----:B------:R-:W-:-:S04]  /*79e0*/  IMAD.WIDE.U32.X R4, R23, UR7, R4, P1 ;  /* 0x0000000717047c25 */ /* 0x000fc800088e0404 */
[----:B------:R-:W-:-:S07]  /*79f0*/  IMAD.MOV.U32 R6, RZ, RZ, R4 ;  /* 0x000000ffff067224 */ /* 0x000fce00078e0004 */
.L_x_176:
[----:B------:R-:W-:Y:S01]  /*7a00*/  ULDC UR4, c[0x0][0x648] ;  /* 0x0001920000047ab9 */ /* 0x000fe20000000800 */
[----:B------:R-:W-:Y:S01]  /*7a10*/  LOP3.LUT R4, R22, UR14, RZ, 0xc0, !PT ;  /* 0x0000000e16047c12 */ /* 0x000fe2000f8ec0ff */
[----:B------:R-:W-:Y:S01]  /*7a20*/  ULDC UR5, c[0x0][0x610] ;  /* 0x0001840000057ab9 */ /* 0x000fe20000000800 */
[----:B------:R-:W-:Y:S01]  /*7a30*/  SHF.R.U64 R5, R6, UR4, R5 ;  /* 0x0000000406057c19 */ /* 0x000fe20008001205 */
[----:B------:R-:W-:Y:S01]  /*7a40*/  ULDC UR4, c[0x0][0x638] ;  /* 0x00018e0000047ab9 */ /* 0x000fe20000000800 */
[----:B------:R-:W-:-:S03]  /*7a50*/  LOP3.LUT R21, R21, UR13, RZ, 0xc0, !PT ;  /* 0x0000000d15157c12 */ /* 0x000fc6000f8ec0ff */
[----:B------:R-:W-:Y:S02]  /*7a60*/  IMAD.MOV R7, RZ, RZ, -R5 ;  /* 0x000000ffff077224 */ /* 0x000fe400078e0a05 */
[----:B------:R-:W-:Y:S02]  /*7a70*/  IMAD R4, R5, UR15, R4 ;  /* 0x0000000f05047c24 */ /* 0x000fe4000f8e0204 */
[----:B------:R-:W-:Y:S01]  /*7a80*/  IMAD R20, R7, UR4, R20 ;  /* 0x0000000407147c24 */ /* 0x000fe2000f8e0214 */
[----:B------:R-:W-:Y:S01]  /*7a90*/  ULDC UR4, c[0x0][0x600] ;  /* 0x0001800000047ab9 */ /* 0x000fe20000000800 */
[----:B------:R-:W-:Y:S02]  /*7aa0*/  IMAD R15, R4, UR5, R15 ;  /* 0x00000005040f7c24 */ /* 0x000fe4000f8e020f */
[----:B------:R-:W-:Y:S02]  /*7ab0*/  IMAD R6, R20, UR4, R21 ;  /* 0x0000000414067c24 */ /* 0x000fe4000f8e0215 */
[----:B------:R-:W-:-:S03]  /*7ac0*/  IMAD.MOV.U32 R4, RZ, RZ, 0x1 ;  /* 0x00000001ff047424 */ /* 0x000fc600078e00ff */
[----:B------:R-:W-:Y:S02]  /*7ad0*/  SEL R20, R6, R15, !P2 ;  /* 0x0000000f06147207 */ /* 0x000fe40005000000 */
[----:B------:R-:W-:Y:S01]  /*7ae0*/  SEL R21, R15, R6, !P2 ;  /* 0x000000060f157207 */ /* 0x000fe20005000000 */
[----:B------:R-:W-:-:S07]  /*7af0*/  IMAD.MOV.U32 R6, RZ, RZ, R14 ;  /* 0x000000ffff067224 */ /* 0x000fce00078e000e */
.L_x_174:
[----:B------:R-:W-:Y:S05]  /*7b00*/  BSYNC B1 ;  /* 0x0000000000017941 */ /* 0x000fea0003800000 */
.L_x_173:
[----:B------:R-:W-:-:S13]  /*7b10*/  LOP3.LUT P0, RZ, R4, 0xff, RZ, 0xc0, !PT ;  /* 0x000000ff04ff7812 */ /* 0x000fda000780c0ff */
[----:B------:R-:W-:Y:S05]  /*7b20*/  @P0 BRA `(.L_x_177) ;  /* 0xfffffff400180947 */ /* 0x000fea000383ffff */
[----:B------:R-:W-:Y:S05]  /*7b30*/  BSYNC B0 ;  /* 0x0000000000007941 */ /* 0x000fea0003800000 */
.L_x_166:
[----:B------:R-:W-:-:S03]  /*7b40*/  UMOV UR4, 0xffffffff ;  /* 0xffffffff00047882 */ /* 0x000fc60000000000 */
[----:B------:R-:W-:Y:S05]  /*7b50*/  BRA.DIV UR4, `(.L_x_178) ;  /* 0x0000000204f07947 */ /* 0x000fea000b800000 */
[----:B------:R-:W-:-:S13]  /*7b60*/  ELECT P6, URZ, PT ;  /* 0x00000000003f782f */ /* 0x000fda00038c0000 */
.L_x_191:
[----:B------:R-:W-:Y:S04]  /*7b70*/  BSSY B0, `(.L_x_179) ;  /* 0x0000022000007945 */ /* 0x000fe80003800000 */
[----:B------:R-:W-:Y:S05]  /*7b80*/  @!P6 BRA `(.L_x_180) ;  /* 0x000000000080e947 */ /* 0x000fea0003800000 */
[----:B------:R-:W-:-:S04]  /*7b90*/  LOP3.LUT R18, R18, 0x2, RZ, 0xfc, !PT ;  /* 0x0000000212127812 */ /* 0x000fc800078efcff */
[----:B------:R-:W-:-:S13]  /*7ba0*/  ISETP.NE.AND P0, PT, R18, 0x3, PT ;  /* 0x000000031200780c */ /* 0x000fda0003f05270 */
[----:B------:R-:W-:Y:S05]  /*7bb0*/  @!P0 BRA `(.L_x_181) ;  /* 0x0000000000048947 */ /* 0x000fea0003800000 */
[----:B------:R-:W-:Y:S01]  /*7bc0*/  BPT.TRAP 0x1 ;  /* 0x000000040000795c */ /* 0x000fe20000300000 */
.L_x_181:
[----:B------:R-:W0:Y:S01]  /*7bd0*/  S2R R5, SR_CgaCtaId ;  /* 0x0000000000057919 */ /* 0x000e220000008800 */
[----:B------:R-:W-:Y:S02]  /*7be0*/  MOV R0, 0x400 ;  /* 0x0000040000007802 */ /* 0x000fe40000000f00 */
[----:B------:R-:W-:Y:S02]  /*7bf0*/  SHF.L.U32 R2, R3, 0x1f, RZ ;  /* 0x0000001f03027819 */ /* 0x000fe400000006ff */
[----:B0-----:R-:W-:-:S05]  /*7c00*/  LEA R5, R5, R0, 0x18 ;  /* 0x0000000005057211 */ /* 0x001fca00078ec0ff */
[----:B------:R-:W-:-:S04]  /*7c10*/  VIADD R5, R5, 0x18 ;  /* 0x0000001805057836 */ /* 0x000fc80000000000 */
[C---:B------:R-:W-:Y:S02]  /*7c20*/  IMAD R7, R8.reuse, 0x8, R5 ;  /* 0x0000000808077824 */ /* 0x040fe400078e0205 */
[----:B------:R-:W-:Y:S02]  /*7c30*/  VIADD R8, R8, 0x1 ;  /* 0x0000000108087836 */ /* 0x000fe40000000000 */
[----:B------:R-:W0:Y:S03]  /*7c40*/  SYNCS.PHASECHK.TRANS64.TRYWAIT P0, [R7+URZ], R2 ;  /* 0x00000002070075a7 */ /* 0x000e26000800017f */
[----:B------:R-:W-:-:S04]  /*7c50*/  ISETP.NE.AND P1, PT, R8, 0x3, PT ;  /* 0x000000030800780c */ /* 0x000fc80003f25270 */
[----:B------:R-:W-:Y:S02]  /*7c60*/  SEL R0, RZ, 0x1, P1 ;  /* 0x00000001ff007807 */ /* 0x000fe40000800000 */
[----:B------:R-:W-:Y:S02]  /*7c70*/  SEL R8, R8, RZ, P1 ;  /* 0x000000ff08087207 */ /* 0x000fe40000800000 */
[----:B------:R-:W-:-:S03]  /*7c80*/  LOP3.LUT R9, R3, R0, RZ, 0x3c, !PT ;  /* 0x0000000003097212 */ /* 0x000fc600078e3cff */
[----:B------:R-:W-:Y:S01]  /*7c90*/  IMAD R4, R8, 0x8, R5 ;  /* 0x0000000808047824 */ /* 0x000fe200078e0205 */
[----:B------:R-:W-:Y:S01]  /*7ca0*/  SHF.L.U32 R3, R9, 0x1f, RZ ;  /* 0x0000001f09037819 */ /* 0x000fe200000006ff */
[----:B0-----:R-:W-:Y:S06]  /*7cb0*/  @!P0 BRA `(.L_x_182) ;  /* 0x0000000000b88947 */ /* 0x001fec0003800000 */
.L_x_192:
[----:B------:R-:W1:Y:S01]  /*7cc0*/  SYNCS.PHASECHK.TRANS64.TRYWAIT P0, [R4+URZ], R3 ;  /* 0x00000003040075a7 */ /* 0x000e62000800017f */
[----:B------:R-:W-:-:S05]  /*7cd0*/  VIADD R0, R8, 0x1 ;  /* 0x0000000108007836 */ /* 0x000fca0000000000 */
[----:B------:R-:W-:-:S04]  /*7ce0*/  ISETP.NE.AND P1, PT, R0, 0x3, PT ;  /* 0x000000030000780c */ /* 0x000fc80003f25270 */
[----:B0-----:R-:W-:Y:S02]  /*7cf0*/  SEL R2, RZ, 0x1, P1 ;  /* 0x00000001ff027807 */ /* 0x001fe40000800000 */
[----:B------:R-:W-:Y:S02]  /*7d00*/  SEL R0, R0, RZ, P1 ;  /* 0x000000ff00007207 */ /* 0x000fe40000800000 */
[----:B------:R-:W-:Y:S01]  /*7d10*/  LOP3.LUT R2, R9, R2, RZ, 0x3c, !PT ;  /* 0x0000000209027212 */ /* 0x000fe200078e3cff */
[----:B-1----:R-:W-:Y:S06]  /*7d20*/  @!P0 BRA `(.L_x_183) ;  /* 0x0000000000b08947 */ /* 0x002fec0003800000 */
.L_x_193:
[----:B------:R-:W-:Y:S01]  /*7d30*/  IMAD R5, R0, 0x8, R5 ;  /* 0x0000000800057824 */ /* 0x000fe200078e0205 */
[----:B------:R-:W-:-:S07]  /*7d40*/  SHF.L.U32 R0, R2, 0x1f, RZ ;  /* 0x0000001f02007819 */ /* 0x000fce00000006ff */
.L_x_184:
[----:B-1----:R1:W2:Y:S02]  /*7d50*/  SYNCS.PHASECHK.TRANS64.TRYWAIT P0, [R5+URZ], R0 ;  /* 0x00000000050075a7 */ /* 0x0022a4000800017f */
[----:B--2---:R-:W-:Y:S05]  /*7d60*/  @!P0 NANOSLEEP.SYNCS 0x989680 ;  /* 0x009896800000895d */ /* 0x004fea0003900000 */
[----:B------:R-:W2:Y:S02]  /*7d70*/  @!P0 SYNCS.PHASECHK.TRANS64 P0, [R5+URZ], R0 ;  /* 0x00000000050085a7 */ /* 0x000ea4000800007f */
[----:B--2---:R-:W-:Y:S05]  /*7d80*/  @!P0 BRA `(.L_x_184) ;  /* 0xfffffffc00f08947 */ /* 0x004fea000383ffff */
.L_x_180:
[----:B------:R-:W-:Y:S05]  /*7d90*/  BSYNC B0 ;  /* 0x0000000000007941 */ /* 0x000fea0003800000 */
.L_x_179:
[----:B------:R-:W-:Y:S05]  /*7da0*/  EXIT ;  /* 0x000000000000794d */ /* 0x000fea0003800000 */
.L_x_21:
[----:B-1----:R1:W2:Y:S02]  /*7db0*/  SYNCS.PHASECHK.TRANS64.TRYWAIT P1, [R3+URZ], R0 ;  /* 0x00000000030075a7 */ /* 0x0022a4000802017f */
[----:B--2---:R-:W-:Y:S05]  /*7dc0*/  @!P1 NANOSLEEP.SYNCS 0x989680 ;  /* 0x009896800000995d */ /* 0x004fea0003900000 */
[----:B------:R-:W2:Y:S02]  /*7dd0*/  @!P1 SYNCS.PHASECHK.TRANS64 P1, [R3+URZ], R0 ;  /* 0x00000000030095a7 */ /* 0x000ea4000802007f */
[----:B--2---:R-:W-:Y:S05]  /*7de0*/  @!P1 BRA `(.L_x_21) ;  /* 0xfffffffc00f09947 */ /* 0x004fea000383ffff */
[----:B------:R-:W-:Y:S05]  /*7df0*/  BRA `(.L_x_20) ;  /* 0xffffff98006c7947 */ /* 0x000fea000383ffff */
.L_x_26:
[----:B-1----:R1:W2:Y:S02]  /*7e00*/  SYNCS.PHASECHK.TRANS64.TRYWAIT P1, [R5+URZ], R4 ;  /* 0x00000004050075a7 */ /* 0x0022a4000802017f */
[----:B--2---:R-:W-:Y:S05]  /*7e10*/  @!P1 NANOSLEEP.SYNCS 0x989680 ;  /* 0x009896800000995d */ /* 0x004fea0003900000 */
[----:B------:R-:W2:Y:S02]  /*7e20*/  @!P1 SYNCS.PHASECHK.TRANS64 P1, [R5+URZ], R4 ;  /* 0x00000004050095a7 */ /* 0x000ea4000802007f */
[----:B--2---:R-:W-:Y:S05]  /*7e30*/  @!P1 BRA `(.L_x_26) ;  /* 0xfffffffc00f09947 */ /* 0x004fea000383ffff */
[----:B------:R-:W-:Y:S05]  /*7e40*/  BRA `(.L_x_25) ;  /* 0xffffff9c00487947 */ /* 0x000fea000383ffff */
.L_x_167:
[----:B------:R-:W-:Y:S01]  /*7e50*/  BSSY B1, `(.L_x_185) ;  /* 0x0000006000017945 */ /* 0x000fe20003800000 */
[----:B------:R-:W-:-:S07]  /*7e60*/  IMAD.MOV.U32 R15, RZ, RZ, -0x1 ;  /* 0xffffffffff0f7424 */ /* 0x000fce00078e00ff */
[----:B------:R-:W-:Y:S05]  /*7e70*/  WARPSYNC.COLLECTIVE R15, `(.L_x_186) ;  /* 0x000000000f0c7348 */ /* 0x000fea0003c00000 */
[----:B------:R-:W-:Y:S02]  /*7e80*/  ELECT P6, UR62, PT ;  /* 0x00000000003e782f */ /* 0x000fe400038c0000 */
[----:B------:R-:W-:Y:S01]  /*7e90*/  MOV R14, UR62 ;  /* 0x0000003e000e7c02 */ /* 0x000fe20008000f00 */
[----:B------:R-:W-:Y:S10]  /*7ea0*/  ENDCOLLECTIVE ;  /* 0x000000000000791b */ /* 0x000ff40003800000 */
.L_x_186:
[----:B------:R-:W-:Y:S05]  /*7eb0*/  BSYNC B1 ;  /* 0x0000000000017941 */ /* 0x000fea0003800000 */
.L_x_185:
[----:B------:R-:W-:Y:S05]  /*7ec0*/  BRA `(.L_x_187) ;  /* 0xfffffff0003c7947 */ /* 0x000fea000383ffff */
.L_x_170:
[----:B-1----:R1:W2:Y:S02]  /*7ed0*/  SYNCS.PHASECHK.TRANS64.TRYWAIT P0, [R24+URZ+0x18], R15 ;  /* 0x0000180f180075a7 */ /* 0x0022a4000800017f */
[----:B--2---:R-:W-:Y:S05]  /*7ee0*/  @!P0 NANOSLEEP.SYNCS 0x989680 ;  /* 0x009896800000895d */ /* 0x004fea0003900000 */
[----:B------:R-:W2:Y:S02]  /*7ef0*/  @!P0 SYNCS.PHASECHK.TRANS64 P0, [R24+URZ+0x18], R15 ;  /* 0x0000180f180085a7 */ /* 0x000ea4000800007f */
[----:B--2---:R-:W-:Y:S05]  /*7f00*/  @!P0 BRA `(.L_x_170) ;  /* 0xfffffffc00f08947 */ /* 0x004fea000383ffff */
[----:B------:R-:W-:Y:S05]  /*7f10*/  BRA `(.L_x_188) ;  /* 0xfffffff000807947 */ /* 0x000fea000383ffff */
.L_x_178:
[----:B------:R-:W-:Y:S01]  /*7f20*/  BSSY B0, `(.L_x_189) ;  /* 0x0000006000007945 */ /* 0x000fe20003800000 */
[----:B------:R-:W-:-:S07]  /*7f30*/  IMAD.MOV.U32 R15, RZ, RZ, -0x1 ;  /* 0xffffffffff0f7424 */ /* 0x000fce00078e00ff */
[----:B------:R-:W-:Y:S05]  /*7f40*/  WARPSYNC.COLLECTIVE R15, `(.L_x_190) ;  /* 0x000000000f0c7348 */ /* 0x000fea0003c00000 */
[----:B------:R-:W-:Y:S02]  /*7f50*/  ELECT P6, UR62, PT ;  /* 0x00000000003e782f */ /* 0x000fe400038c0000 */
[----:B------:R-:W-:Y:S01]  /*7f60*/  MOV R14, UR62 ;  /* 0x0000003e000e7c02 */ /* 0x000fe20008000f00 */
[----:B------:R-:W-:Y:S10]  /*7f70*/  ENDCOLLECTIVE ;  /* 0x000000000000791b */ /* 0x000ff40003800000 */
.L_x_190:
[----:B------:R-:W-:Y:S05]  /*7f80*/  BSYNC B0 ;  /* 0x0000000000007941 */ /* 0x000fea0003800000 */
.L_x_189:
[----:B------:R-:W-:Y:S05]  /*7f90*/  BRA `(.L_x_191) ;  /* 0xfffffff800f47947 */ /* 0x000fea000383ffff */
.L_x_182:
[----:B0-----:R0:W1:Y:S02]  /*7fa0*/  SYNCS.PHASECHK.TRANS64.TRYWAIT P0, [R7+URZ], R2 ;  /* 0x00000002070075a7 */ /* 0x001064000800017f */
[----:B-1----:R-:W-:Y:S05]  /*7fb0*/  @!P0 NANOSLEEP.SYNCS 0x989680 ;  /* 0x009896800000895d */ /* 0x002fea0003900000 */
[----:B------:R-:W1:Y:S02]  /*7fc0*/  @!P0 SYNCS.PHASECHK.TRANS64 P0, [R7+URZ], R2 ;  /* 0x00000002070085a7 */ /* 0x000e64000800007f */
[----:B-1----:R-:W-:Y:S05]  /*7fd0*/  @!P0 BRA `(.L_x_182) ;  /* 0xfffffffc00f08947 */ /* 0x002fea000383ffff */
[----:B------:R-:W-:Y:S05]  /*7fe0*/  BRA `(.L_x_192) ;  /* 0xfffffffc00347947 */ /* 0x000fea000383ffff */
.L_x_183:
[----:B0-----:R0:W1:Y:S02]  /*7ff0*/  SYNCS.PHASECHK.TRANS64.TRYWAIT P0, [R4+URZ], R3 ;  /* 0x00000003040075a7 */ /* 0x001064000800017f */
[----:B-1----:R-:W-:Y:S05]  /*8000*/  @!P0 NANOSLEEP.SYNCS 0x989680 ;  /* 0x009896800000895d */ /* 0x002fea0003900000 */
[----:B------:R-:W1:Y:S02]  /*8010*/  @!P0 SYNCS.PHASECHK.TRANS64 P0, [R4+URZ], R3 ;  /* 0x00000003040085a7 */ /* 0x000e64000800007f */
[----:B-1----:R-:W-:Y:S05]  /*8020*/  @!P0 BRA `(.L_x_183) ;  /* 0xfffffffc00f08947 */ /* 0x002fea000383ffff */
[----:B------:R-:W-:Y:S05]  /*8030*/  BRA `(.L_x_193) ;  /* 0xfffffffc003c7947 */ /* 0x000fea000383ffff */
.L_x_194:
[----:B------:R-:W-:-:S00]  /*8040*/  BRA `(.L_x_194) ;  /* 0xfffffffc00fc7947 */ /* 0x000fc0000383ffff */
[----:B------:R-:W-:-:S00]  /*8050*/  NOP ;  /* 0x0000000000007918 */ /* 0x000fc00000000000 */
        /* <DEDUP_REMOVED lines=10> */
.L_x_195:


//--------------------- .nv.global.init           --------------------------
	.section	.nv.global.init,"aw",@progbits
.nv.global.init:
	.type		$str$22,@object
	.size		$str$22,($str$23 - $str$22)
$str$22:
        /*0000*/ 	.byte	0x6b, 0x5f, 0x74, 0x69, 0x6c, 0x65, 0x5f, 0x63, 0x6f, 0x75, 0x6e, 0x74, 0x20, 0x3e, 0x3d, 0x20
        /*0010*/ 	.byte	0x31, 0x00
	.type		$str$23,@object
	.size		$str$23,(__unnamed_1 - $str$23)
$str$23:
        /*0012*/ 	.byte	0x2f, 0x74, 0x6d, 0x70, 0x2f, 0x63, 0x75, 0x74, 0x6c, 0x61, 0x73, 0x73, 0x5f, 0x73, 0x77, 0x65
        /*0022*/ 	.byte	0x65, 0x70, 0x5f, 0x73, 0x72, 0x63, 0x2f, 0x69, 0x6e, 0x63, 0x6c, 0x75, 0x64, 0x65, 0x2f, 0x63
        /*0032*/ 	.byte	0x75, 0x74, 0x6c, 0x61, 0x73, 0x73, 0x2f, 0x67, 0x65, 0x6d, 0x6d, 0x2f, 0x63, 0x6f, 0x6c, 0x6c
        /*0042*/ 	.byte	0x65, 0x63, 0x74, 0x69, 0x76, 0x65, 0x2f, 0x73, 0x6d, 0x39, 0x30, 0x5f, 0x6d, 0x6d, 0x61, 0x5f
        /*0052*/ 	.byte	0x74, 0x6d, 0x61, 0x5f, 0x67, 0x6d, 0x6d, 0x61, 0x5f, 0x73, 0x73, 0x5f, 0x77, 0x61, 0x72, 0x70
        /*0062*/ 	.byte	0x73, 0x70, 0x65, 0x63, 0x69, 0x61, 0x6c, 0x69, 0x7a, 0x65, 0x64, 0x2e, 0x68, 0x70, 0x70, 0x00
	.type		__unnamed_1,@object
	.size		__unnamed_1,(.L_0 - __unnamed_1)
__unnamed_1:
        /*0072*/ 	.byte	0x76, 0x6f, 0x69, 0x64, 0x20, 0x63, 0x75, 0x74, 0x6c, 0x61, 0x73, 0x73, 0x3a, 0x3a, 0x67, 0x65
        /* <DEDUP_REMOVED lines=180> */
        /*0bc2*/ 	.byte	0x74, 0x69, 0x74, 0x79, 0x5d, 0x00
.L_0:


//--------------------- .nv.shared._ZN7cutlass13device_kernelINS_4gemm6kernel13GemmUniversalIN4cute5tupleIJiiiiEEENS1_10collective13CollectiveMmaINS1_34MainloopSm90TmaGmmaWarpSpecializedILi3ENS5_IJNS4_1CILi4EEENSA_ILi1EEESC_EEENS1_35KernelTmaWarpSpecializedCooperativeEEENS5_IJNSA_ILi128EEESG_NSA_ILi64EEEEEENS_6half_tENS5_IJlSC_lEEESJ_NS5_IJSC_llEEENS4_8TiledMMAINS4_8MMA_AtomIJNS4_4SM904GMMA26MMA_64x128x16_F32F16F16_SSILNSP_5MajorE0ELSR_1ELNSP_7ScaleInE1ELSS_1EEEEEENS4_6LayoutINS5_IJNSA_ILi2EEESC_SC_EEENS5_IJSC_NSA_ILi0EEESY_EEEEENS5_IJNS4_10UnderscoreES11_S11_EEEEENS4_13SM90_TMA_LOADENS4_14ComposedLayoutINS4_7SwizzleILi3ELi4ELi3EEENS4_18smem_ptr_flag_bitsILi16EEENSV_INS5_IJNSA_ILi8EEESH_EEENS5_IJSH_SC_EEEEEEEvNS4_8identityENS4_23SM90_TMA_LOAD_MULTICASTENS15_IS17_S19_NSV_INS5_IJSH_S1A_EEENS5_IJSC_SH_EEEEEEEvS1F_EENS_8epilogue10collective6detail29Sm90TmaWarpSpecializedAdapterINS1N_15DefaultEpilogueISJ_SK_SK_NS1M_6thread17LinearCombinationISJ_Li1EffLNS1R_9ScaleType4KindE0ELNS_15FloatRoundStyleE2ESJ_EENS1_15EpilogueDefaultEEEEEvvEEEEvNT_6ParamsE --------------------------
	.section	.nv.shared._ZN7cutlass13device_kernelINS_4gemm6kernel13GemmUniversalIN4cute5tupleIJiiiiEEENS1_10collective13CollectiveMmaINS1_34MainloopSm90TmaGmmaWarpSpecializedILi3ENS5_IJNS4_1CILi4EEENSA_ILi1EEESC_EEENS1_35KernelTmaWarpSpecializedCooperativeEEENS5_IJNSA_ILi128EEESG_NSA_ILi64EEEEEENS_6half_tENS5_IJlSC_lEEESJ_NS5_IJSC_llEEENS4_8TiledMMAINS4_8MMA_AtomIJNS4_4SM904GMMA26MMA_64x128x16_F32F16F16_SSILNSP_5MajorE0ELSR_1ELNSP_7ScaleInE1ELSS_1EEEEEENS4_6LayoutINS5_IJNSA_ILi2EEESC_SC_EEENS5_IJSC_NSA_ILi0EEESY_EEEEENS5_IJNS4_10UnderscoreES11_S11_EEEEENS4_13SM90_TMA_LOADENS4_14ComposedLayoutINS4_7SwizzleILi3ELi4ELi3EEENS4_18smem_ptr_flag_bitsILi16EEENSV_INS5_IJNSA_ILi8EEESH_EEENS5_IJSH_SC_EEEEEEEvNS4_8identityENS4_23SM90_TMA_LOAD_MULTICASTENS15_IS17_S19_NSV_INS5_IJSH_S1A_EEENS5_IJSC_SH_EEEEEEEvS1F_EENS_8epilogue10collective6detail29Sm90TmaWarpSpecializedAdapterINS1N_15DefaultEpilogueISJ_SK_SK_NS1M_6thread17LinearCombinationISJ_Li1EffLNS1R_9ScaleType4KindE0ELNS_15FloatRoundStyleE2ESJ_EENS1_15EpilogueDefaultEEEEEvvEEEEvNT_6ParamsE,"aw",@nobits
	.sectionflags	@""
	.align	16
	.zero		1024


//--------------------- .nv.shared.reserved.0     --------------------------
	.section	.nv.shared.reserved.0,"aw",@nobits
	.weak		__nv_reservedSMEM_offset_0_alias
	.size		__nv_reservedSMEM_offset_0_alias, 0, 0
	.other		__nv_reservedSMEM_offset_0_alias,@"STO_CUDA_RESERVED_SHARED STV_DEFAULT"
__nv_reservedSMEM_offset_0_alias:
	.zero		0


//--------------------- .nv.global                --------------------------
	.section	.nv.global,"aw",@nobits
.nv.global:
	.type		_ZN40_INTERNAL_e363b307_4_k_cu_a7648091_197344cute1_E,@object
	.size		_ZN40_INTERNAL_e363b307_4_k_cu_a7648091_197344cute1_E,(_ZN40_INTERNAL_e363b307_4_k_cu_a7648091_197344cuda3std3__45__cpo6cbeginE - _ZN40_INTERNAL_e363b307_4_k_cu_a7648091_197344cute1_E)
_ZN40_INTERNAL_e363b307_4_k_cu_a7648091_197344cute1_E:
	.zero		1
	.type		_ZN40_INTERNAL_e363b307_4_k_cu_a7648091_197344cuda3std3__45__cpo6cbeginE,@object
	.size		_ZN40_INTERNAL_e363b307_4_k_cu_a7648091_197344cuda3std3__45__cpo6cbeginE,(_ZN40_INTERNAL_e363b307_4_k_cu_a7648091_197344cuda3std3__48in_placeE - _ZN40_INTERNAL_e363b307_4_k_cu_a7648091_197344cuda3std3__45__cpo6cbeginE)
_ZN40_INTERNAL_e363b307_4_k_cu_a7648091_197344cuda3std3__45__cpo6cbeginE:
	.zero		1
	.type		_ZN40_INTERNAL_e363b307_4_k_cu_a7648091_197344cuda3std3__48in_placeE,@object
	.size		_ZN40_INTERNAL_e363b307_4_k_cu_a7648091_197344cuda3std3__48in_placeE,(_ZN40_INTERNAL_e363b307_4_k_cu_a7648091_197344cuda3std6ranges3__45__cpo9iter_moveE - _ZN40_INTERNAL_e363b307_4_k_cu_a7648091_197344cuda3std3__48in_placeE)
_ZN40_INTERNAL_e363b307_4_k_cu_a7648091_197344cuda3std3__48in_placeE:
	.zero		1
	.type		_ZN40_INTERNAL_e363b307_4_k_cu_a7648091_197344cuda3std6ranges3__45__cpo9iter_moveE,@object
	.size		_ZN40_INTERNAL_e363b307_4_k_cu_a7648091_197344cuda3std6ranges3__45__cpo9iter_moveE,(_ZN40_INTERNAL_e363b307_4_k_cu_a7648091_197344cuda3std3__45__cpo5beginE - _ZN40_INTERNAL_e363b307_4_k_cu_a7648091_197344cuda3std6ranges3__45__cpo9iter_moveE)
_ZN40_INTERNAL_e363b307_4_k_cu_a7648091_197344cuda3std6ranges3__45__cpo9iter_moveE:
	.zero		1
	.type		_ZN40_INTERNAL_e363b307_4_k_cu_a7648091_197344cuda3std3__45__cpo5beginE,@object
	.size		_ZN40_INTERNAL_e363b307_4_k_cu_a7648091_197344cuda3std3__45__cpo5beginE,(_ZN40_INTERNAL_e363b307_4_k_cu_a7648091_197344cuda3std3__442_GLOBAL__N__e363b307_4_k_cu_a7648091_197346ignoreE - _ZN40_INTERNAL_e363b307_4_k_cu_a7648091_197344cuda3std3__45__cpo5beginE)
_ZN40_INTERNAL_e363b307_4_k_cu_a7648091_197344cuda3std3__45__cpo5beginE:
	.zero		1
	.type		_ZN40_INTERNAL_e363b307_4_k_cu_a7648091_197344cuda3std3__442_GLOBAL__N__e363b307_4_k_cu_a7648091_197346ignoreE,@object
	.size		_ZN40_INTERNAL_e363b307_4_k_cu_a7648091_197344cuda3std3__442_GLOBAL__N__e363b307_4_k_cu_a7648091_197346ignoreE,(_ZN40_INTERNAL_e363b307_4_k_cu_a7648091_197344cute7productE - _ZN40_INTERNAL_e363b307_4_k_cu_a7648091_197344cuda3std3__442_GLOBAL__N__e363b307_4_k_cu_a7648091_197346ignoreE)
_ZN40_INTERNAL_e363b307_4_k_cu_a7648091_197344cuda3std3__442_GLOBAL__N__e363b307_4_k_cu_a7648091_197346ignoreE:
	.zero		1
	.type		_ZN40_INTERNAL_e363b307_4_k_cu_a7648091_197344cute7productE,@object
	.size		_ZN40_INTERNAL_e363b307_4_k_cu_a7648091_197344cute7productE,(_ZN40_INTERNAL_e363b307_4_k_cu_a7648091_197344cuda3std3__45__cpo3endE - _ZN40_INTERNAL_e363b307_4_k_cu_a7648091_197344cute7productE)
_ZN40_INTERNAL_e363b307_4_k_cu_a7648091_197344cute7productE:
	.zero		1
	.type		_ZN40_INTERNAL_e363b307_4_k_cu_a7648091_197344cuda3std3__45__cpo3endE,@object
	.size		_ZN40_INTERNAL_e363b307_4_k_cu_a7648091_197344cuda3std3__45__cpo3endE,(_ZN40_INTERNAL_e363b307_4_k_cu_a7648091_197344cuda3std3__419piecewise_constructE - _ZN40_INTERNAL_e363b307_4_k_cu_a7648091_197344cuda3std3__45__cpo3endE)
_ZN40_INTERNAL_e363b307_4_k_cu_a7648091_197344cuda3std3__45__cpo3endE:
	.zero		1
	.type		_ZN40_INTERNAL_e363b307_4_k_cu_a7648091_197344cuda3std3__419piecewise_constructE,@object
	.size		_ZN40_INTERNAL_e363b307_4_k_cu_a7648091_197344cuda3std3__419piecewise_constructE,(_ZN40_INTERNAL_e363b307_4_k_cu_a7648091_197344cuda3std3__45__cpo4cendE - _ZN40_INTERNAL_e363b307_4_k_cu_a7648091_197344cuda3std3__419piecewise_constructE)
_ZN40_INTERNAL_e363b307_4_k_cu_a7648091_197344cuda3std3__419piecewise_constructE:
	.zero		1
	.type		_ZN40_INTERNAL_e363b307_4_k_cu_a7648091_197344cuda3std3__45__cpo4cendE,@object
	.size		_ZN40_INTERNAL_e363b307_4_k_cu_a7648091_197344cuda3std3__45__cpo4cendE,(_ZN40_INTERNAL_e363b307_4_k_cu_a7648091_197344cuda3std6ranges3__45__cpo4swapE - _ZN40_INTERNAL_e363b307_4_k_cu_a7648091_197344cuda3std3__45__cpo4cendE)
_ZN40_INTERNAL_e363b307_4_k_cu_a7648091_197344cuda3std3__45__cpo4cendE:
	.zero		1
	.type		_ZN40_INTERNAL_e363b307_4_k_cu_a7648091_197344cuda3std6ranges3__45__cpo4swapE,@object
	.size		_ZN40_INTERNAL_e363b307_4_k_cu_a7648091_197344cuda3std6ranges3__45__cpo4swapE,(.L_8 - _ZN40_INTERNAL_e363b307_4_k_cu_a7648091_197344cuda3std6ranges3__45__cpo4swapE)
_ZN40_INTERNAL_e363b307_4_k_cu_a7648091_197344cuda3std6ranges3__45__cpo4swapE:
	.zero		1
.L_8:


//--------------------- .nv.constant0._ZN7cutlass13device_kernelINS_4gemm6kernel13GemmUniversalIN4cute5tupleIJiiiiEEENS1_10collective13CollectiveMmaINS1_34MainloopSm90TmaGmmaWarpSpecializedILi3ENS5_IJNS4_1CILi4EEENSA_ILi1EEESC_EEENS1_35KernelTmaWarpSpecializedCooperativeEEENS5_IJNSA_ILi128EEESG_NSA_ILi64EEEEEENS_6half_tENS5_IJlSC_lEEESJ_NS5_IJSC_llEEENS4_8TiledMMAINS4_8MMA_AtomIJNS4_4SM904GMMA26MMA_64x128x16_F32F16F16_SSILNSP_5MajorE0ELSR_1ELNSP_7ScaleInE1ELSS_1EEEEEENS4_6LayoutINS5_IJNSA_ILi2EEESC_SC_EEENS5_IJSC_NSA_ILi0EEESY_EEEEENS5_IJNS4_10UnderscoreES11_S11_EEEEENS4_13SM90_TMA_LOADENS4_14ComposedLayoutINS4_7SwizzleILi3ELi4ELi3EEENS4_18smem_ptr_flag_bitsILi16EEENSV_INS5_IJNSA_ILi8EEESH_EEENS5_IJSH_SC_EEEEEEEvNS4_8identityENS4_23SM90_TMA_LOAD_MULTICASTENS15_IS17_S19_NSV_INS5_IJSH_S1A_EEENS5_IJSC_SH_EEEEEEEvS1F_EENS_8epilogue10collective6detail29Sm90TmaWarpSpecializedAdapterINS1N_15DefaultEpilogueISJ_SK_SK_NS1M_6thread17LinearCombinationISJ_Li1EffLNS1R_9ScaleType4KindE0ELNS_15FloatRoundStyleE2ESJ_EENS1_15EpilogueDefaultEEEEEvvEEEEvNT_6ParamsE --------------------------
	.section	.nv.constant0._ZN7cutlass13device_kernelINS_4gemm6kernel13GemmUniversalIN4cute5tupleIJiiiiEEENS1_10collective13CollectiveMmaINS1_34MainloopSm90TmaGmmaWarpSpecializedILi3ENS5_IJNS4_1CILi4EEENSA_ILi1EEESC_EEENS1_35KernelTmaWarpSpecializedCooperativeEEENS5_IJNSA_ILi128EEESG_NSA_ILi64EEEEEENS_6half_tENS5_IJlSC_lEEESJ_NS5_IJSC_llEEENS4_8TiledMMAINS4_8MMA_AtomIJNS4_4SM904GMMA26MMA_64x128x16_F32F16F16_SSILNSP_5MajorE0ELSR_1ELNSP_7ScaleInE1ELSS_1EEEEEENS4_6LayoutINS5_IJNSA_ILi2EEESC_SC_EEENS5_IJSC_NSA_ILi0EEESY_EEEEENS5_IJNS4_10UnderscoreES11_S11_EEEEENS4_13SM90_TMA_LOADENS4_14ComposedLayoutINS4_7SwizzleILi3ELi4ELi3EEENS4_18smem_ptr_flag_bitsILi16EEENSV_INS5_IJNSA_ILi8EEESH_EEENS5_IJSH_SC_EEEEEEEvNS4_8identityENS4_23SM90_TMA_LOAD_MULTICASTENS15_IS17_S19_NSV_INS5_IJSH_S1A_EEENS5_IJSC_SH_EEEEEEEvS1F_EENS_8epilogue10collective6detail29Sm90TmaWarpSpecializedAdapterINS1N_15DefaultEpilogueISJ_SK_SK_NS1M_6thread17LinearCombinationISJ_Li1EffLNS1R_9ScaleType4KindE0ELNS_15FloatRoundStyleE2ESJ_EENS1_15EpilogueDefaultEEEEEvvEEEEvNT_6ParamsE,"a",@progbits
	.sectionflags	@""
	.align	4
.nv.constant0._ZN7cutlass13device_kernelINS_4gemm6kernel13GemmUniversalIN4cute5tupleIJiiiiEEENS1_10collective13CollectiveMmaINS1_34MainloopSm90TmaGmmaWarpSpecializedILi3ENS5_IJNS4_1CILi4EEENSA_ILi1EEESC_EEENS1_35KernelTmaWarpSpecializedCooperativeEEENS5_IJNSA_ILi128EEESG_NSA_ILi64EEEEEENS_6half_tENS5_IJlSC_lEEESJ_NS5_IJSC_llEEENS4_8TiledMMAINS4_8MMA_AtomIJNS4_4SM904GMMA26MMA_64x128x16_F32F16F16_SSILNSP_5MajorE0ELSR_1ELNSP_7ScaleInE1ELSS_1EEEEEENS4_6LayoutINS5_IJNSA_ILi2EEESC_SC_EEENS5_IJSC_NSA_ILi0EEESY_EEEEENS5_IJNS4_10UnderscoreES11_S11_EEEEENS4_13SM90_TMA_LOADENS4_14ComposedLayoutINS4_7SwizzleILi3ELi4ELi3EEENS4_18smem_ptr_flag_bitsILi16EEENSV_INS5_IJNSA_ILi8EEESH_EEENS5_IJSH_SC_EEEEEEEvNS4_8identityENS4_23SM90_TMA_LOAD_MULTICASTENS15_IS17_S19_NSV_INS5_IJSH_S1A_EEENS5_IJSC_SH_EEEEEEEvS1F_EENS_8epilogue10collective6detail29Sm90TmaWarpSpecializedAdapterINS1N_15DefaultEpilogueISJ_SK_SK_NS1M_6thread17LinearCombinationISJ_Li1EffLNS1R_9ScaleType4KindE0ELNS_15FloatRoundStyleE2ESJ_EENS1_15EpilogueDefaultEEEEEvvEEEEvNT_6ParamsE:
	.zero		1664


//--------------------- SYMBOLS --------------------------

	.type		.nv.reservedSmem.offset0,@object
	.size		.nv.reservedSmem.offset0,0x4
	.type		__assertfail,@function
